	.headerflags	@"EF_CUDA_TEXMODE_UNIFIED EF_CUDA_64BIT_ADDRESS EF_CUDA_SM86 EF_CUDA_VIRTUAL_SM(EF_CUDA_SM86)"
	.elftype	@"ET_EXEC"


//--------------------- .nv.info                  --------------------------
	.section	.nv.info,"",@"SHT_CUDA_INFO"
	.align	4


	//----- nvinfo : EIATTR_REGCOUNT
	.align		4
        /*0000*/ 	.byte	0x04, 0x2f
        /*0002*/ 	.short	(.L_2 - .L_1)
	.align		4
.L_1:
        /*0004*/ 	.word	index@(triton_red_fused__to_copy_add_amax_amin_clamp_mul_native_layer_norm_reciprocal_10)
        /*0008*/ 	.word	0x0000009e


	//----- nvinfo : EIATTR_MIN_STACK_SIZE
	.align		4
.L_2:
        /*000c*/ 	.byte	0x04, 0x12
        /*000e*/ 	.short	(.L_4 - .L_3)
	.align		4
.L_3:
        /*0010*/ 	.word	index@(triton_red_fused__to_copy_add_amax_amin_clamp_mul_native_layer_norm_reciprocal_10)
        /*0014*/ 	.word	0x00000000


	//----- nvinfo : EIATTR_FRAME_SIZE
	.align		4
.L_4:
        /*0018*/ 	.byte	0x04, 0x11
        /*001a*/ 	.short	(.L_6 - .L_5)
	.align		4
.L_5:
        /*001c*/ 	.word	index@(triton_red_fused__to_copy_add_amax_amin_clamp_mul_native_layer_norm_reciprocal_10)
        /*0020*/ 	.word	0x00000000


	//----- nvinfo : EIATTR_MIN_STACK_SIZE
	.align		4
.L_6:
        /*0024*/ 	.byte	0x04, 0x12
        /*0026*/ 	.short	(.L_8 - .L_7)
	.align		4
.L_7:
        /*0028*/ 	.word	index@(triton_red_fused__to_copy_add_amax_amin_clamp_mul_native_layer_norm_reciprocal_10)
        /*002c*/ 	.word	0x00000000
.L_8:


//--------------------- .nv.info.triton_red_fused__to_copy_add_amax_amin_clamp_mul_native_layer_norm_reciprocal_10 --------------------------
	.section	.nv.info.triton_red_fused__to_copy_add_amax_amin_clamp_mul_native_layer_norm_reciprocal_10,"",@"SHT_CUDA_INFO"
	.sectionflags	@""
	.align	4


	//----- nvinfo : EIATTR_CUDA_API_VERSION
	.align		4
        /*0000*/ 	.byte	0x04, 0x37
        /*0002*/ 	.short	(.L_10 - .L_9)
.L_9:
        /*0004*/ 	.word	0x0000007c


	//----- nvinfo : EIATTR_SW2861232_WAR
	.align		4
.L_10:
        /*0008*/ 	.byte	0x01, 0x35
	.zero		2


	//----- nvinfo : EIATTR_PARAM_CBANK
	.align		4
        /*000c*/ 	.byte	0x04, 0x0a
        /*000e*/ 	.short	(.L_12 - .L_11)
	.align		4
.L_11:
        /*0010*/ 	.word	index@(.nv.constant0.triton_red_fused__to_copy_add_amax_amin_clamp_mul_native_layer_norm_reciprocal_10)
        /*0014*/ 	.short	0x0160
        /*0016*/ 	.short	0x0078


	//----- nvinfo : EIATTR_CBANK_PARAM_SIZE
	.align		4
.L_12:
        /*0018*/ 	.byte	0x03, 0x19
        /*001a*/ 	.short	0x0078


	//----- nvinfo : EIATTR_KPARAM_INFO
	.align		4
        /*001c*/ 	.byte	0x04, 0x17
        /*001e*/ 	.short	(.L_14 - .L_13)
.L_13:
        /*0020*/ 	.word	0x00000000
        /*0024*/ 	.short	0x000f
        /*0026*/ 	.short	0x0070
        /*0028*/ 	.byte	0x00, 0xf4, 0x21, 0x00


	//----- nvinfo : EIATTR_KPARAM_INFO
	.align		4
.L_14:
        /*002c*/ 	.byte	0x04, 0x17
        /*002e*/ 	.short	(.L_16 - .L_15)
.L_15:
        /*0030*/ 	.word	0x00000000
        /*0034*/ 	.short	0x000e
        /*0036*/ 	.short	0x006c
        /*0038*/ 	.byte	0x00, 0xf0, 0x11, 0x00


	//----- nvinfo : EIATTR_KPARAM_INFO
	.align		4
.L_16:
        /*003c*/ 	.byte	0x04, 0x17
        /*003e*/ 	.short	(.L_18 - .L_17)
.L_17:
        /*0040*/ 	.word	0x00000000
        /*0044*/ 	.short	0x000d
        /*0046*/ 	.short	0x0068
        /*0048*/ 	.byte	0x00, 0xf0, 0x11, 0x00


	//----- nvinfo : EIATTR_KPARAM_INFO
	.align		4
.L_18:
        /*004c*/ 	.byte	0x04, 0x17
        /*004e*/ 	.short	(.L_20 - .L_19)
.L_19:
        /*0050*/ 	.word	0x00000000
        /*0054*/ 	.short	0x000c
        /*0056*/ 	.short	0x0060
        /*0058*/ 	.byte	0x00, 0xf4, 0x21, 0x00


	//----- nvinfo : EIATTR_KPARAM_INFO
	.align		4
.L_20:
        /*005c*/ 	.byte	0x04, 0x17
        /*005e*/ 	.short	(.L_22 - .L_21)
.L_21:
        /*0060*/ 	.word	0x00000000
        /*0064*/ 	.short	0x000b
        /*0066*/ 	.short	0x0058
        /*0068*/ 	.byte	0x00, 0xf4, 0x21, 0x00


	//----- nvinfo : EIATTR_KPARAM_INFO
	.align		4
.L_22:
        /*006c*/ 	.byte	0x04, 0x17
        /*006e*/ 	.short	(.L_24 - .L_23)
.L_23:
        /*0070*/ 	.word	0x00000000
        /*0074*/ 	.short	0x000a
        /*0076*/ 	.short	0x0050
        /*0078*/ 	.byte	0x00, 0xf4, 0x21, 0x00


	//----- nvinfo : EIATTR_KPARAM_INFO
	.align		4
.L_24:
        /*007c*/ 	.byte	0x04, 0x17
        /*007e*/ 	.short	(.L_26 - .L_25)
.L_25:
        /*0080*/ 	.word	0x00000000
        /*0084*/ 	.short	0x0009
        /*0086*/ 	.short	0x0048
        /*0088*/ 	.byte	0x00, 0xf4, 0x21, 0x00


	//----- nvinfo : EIATTR_KPARAM_INFO
	.align		4
.L_26:
        /*008c*/ 	.byte	0x04, 0x17
        /*008e*/ 	.short	(.L_28 - .L_27)
.L_27:
        /*0090*/ 	.word	0x00000000
        /*0094*/ 	.short	0x0008
        /*0096*/ 	.short	0x0040
        /*0098*/ 	.byte	0x00, 0xf4, 0x21, 0x00


	//----- nvinfo : EIATTR_KPARAM_INFO
	.align		4
.L_28:
        /*009c*/ 	.byte	0x04, 0x17
        /*009e*/ 	.short	(.L_30 - .L_29)
.L_29:
        /*00a0*/ 	.word	0x00000000
        /*00a4*/ 	.short	0x0007
        /*00a6*/ 	.short	0x0038
        /*00a8*/ 	.byte	0x00, 0xf4, 0x21, 0x00


	//----- nvinfo : EIATTR_KPARAM_INFO
	.align		4
.L_30:
        /*00ac*/ 	.byte	0x04, 0x17
        /*00ae*/ 	.short	(.L_32 - .L_31)
.L_31:
        /*00b0*/ 	.word	0x00000000
        /*00b4*/ 	.short	0x0006
        /*00b6*/ 	.short	0x0030
        /*00b8*/ 	.byte	0x00, 0xf4, 0x21, 0x00


	//----- nvinfo : EIATTR_KPARAM_INFO
	.align		4
.L_32:
        /*00bc*/ 	.byte	0x04, 0x17
        /*00be*/ 	.short	(.L_34 - .L_33)
.L_33:
        /*00c0*/ 	.word	0x00000000
        /*00c4*/ 	.short	0x0005
        /*00c6*/ 	.short	0x0028
        /*00c8*/ 	.byte	0x00, 0xf4, 0x21, 0x00


	//----- nvinfo : EIATTR_KPARAM_INFO
	.align		4
.L_34:
        /*00cc*/ 	.byte	0x04, 0x17
        /*00ce*/ 	.short	(.L_36 - .L_35)
.L_35:
        /*00d0*/ 	.word	0x00000000
        /*00d4*/ 	.short	0x0004
        /*00d6*/ 	.short	0x0020
        /*00d8*/ 	.byte	0x00, 0xf4, 0x21, 0x00


	//----- nvinfo : EIATTR_KPARAM_INFO
	.align		4
.L_36:
        /*00dc*/ 	.byte	0x04, 0x17
        /*00de*/ 	.short	(.L_38 - .L_37)
.L_37:
        /*00e0*/ 	.word	0x00000000
        /*00e4*/ 	.short	0x0003
        /*00e6*/ 	.short	0x0018
        /*00e8*/ 	.byte	0x00, 0xf4, 0x21, 0x00


	//----- nvinfo : EIATTR_KPARAM_INFO
	.align		4
.L_38:
        /*00ec*/ 	.byte	0x04, 0x17
        /*00ee*/ 	.short	(.L_40 - .L_39)
.L_39:
        /*00f0*/ 	.word	0x00000000
        /*00f4*/ 	.short	0x0002
        /*00f6*/ 	.short	0x0010
        /*00f8*/ 	.byte	0x00, 0xf4, 0x21, 0x00


	//----- nvinfo : EIATTR_KPARAM_INFO
	.align		4
.L_40:
        /*00fc*/ 	.byte	0x04, 0x17
        /*00fe*/ 	.short	(.L_42 - .L_41)
.L_41:
        /*0100*/ 	.word	0x00000000
        /*0104*/ 	.short	0x0001
        /*0106*/ 	.short	0x0008
        /*0108*/ 	.byte	0x00, 0xf4, 0x21, 0x00


	//----- nvinfo : EIATTR_KPARAM_INFO
	.align		4
.L_42:
        /*010c*/ 	.byte	0x04, 0x17
        /*010e*/ 	.short	(.L_44 - .L_43)
.L_43:
        /*0110*/ 	.word	0x00000000
        /*0114*/ 	.short	0x0000
        /*0116*/ 	.short	0x0000
        /*0118*/ 	.byte	0x00, 0xf4, 0x21, 0x00


	//----- nvinfo : EIATTR_MAXREG_COUNT
	.align		4
.L_44:
        /*011c*/ 	.byte	0x03, 0x1b
        /*011e*/ 	.short	0x00ff


	//----- nvinfo : EIATTR_COOP_GROUP_MASK_REGIDS
	.align		4
        /*0120*/ 	.byte	0x04, 0x29
        /*0122*/ 	.short	(.L_46 - .L_45)


	//   ....[0]....
.L_45:
        /*0124*/ 	.word	0xffffffff


	//   ....[1]....
        /*0128*/ 	.word	0xffffffff


	//   ....[2]....
        /*012c*/ 	.word	0xffffffff


	//   ....[3]....
        /*0130*/ 	.word	0xffffffff


	//   ....[4]....
        /*0134*/ 	.word	0xffffffff


	//   ....[5]....
        /*0138*/ 	.word	0xffffffff


	//   ....[6]....
        /*013c*/ 	.word	0xffffffff


	//   ....[7]....
        /*0140*/ 	.word	0xffffffff


	//   ....[8]....
        /*0144*/ 	.word	0xffffffff


	//   ....[9]....
        /*0148*/ 	.word	0xffffffff


	//   ....[10]....
        /*014c*/ 	.word	0xffffffff


	//   ....[11]....
        /*0150*/ 	.word	0xffffffff


	//   ....[12]....
        /*0154*/ 	.word	0xffffffff


	//   ....[13]....
        /*0158*/ 	.word	0xffffffff


	//   ....[14]....
        /*015c*/ 	.word	0xffffffff


	//   ....[15]....
        /*0160*/ 	.word	0xffffffff


	//   ....[16]....
        /*0164*/ 	.word	0xffffffff


	//   ....[17]....
        /*0168*/ 	.word	0xffffffff


	//   ....[18]....
        /*016c*/ 	.word	0xffffffff


	//   ....[19]....
        /*0170*/ 	.word	0xffffffff


	//   ....[20]....
        /*0174*/ 	.word	0xffffffff


	//   ....[21]....
        /*0178*/ 	.word	0xffffffff


	//   ....[22]....
        /*017c*/ 	.word	0xffffffff


	//   ....[23]....
        /*0180*/ 	.word	0xffffffff


	//   ....[24]....
        /*0184*/ 	.word	0xffffffff


	//   ....[25]....
        /*0188*/ 	.word	0xffffffff


	//   ....[26]....
        /*018c*/ 	.word	0xffffffff


	//   ....[27]....
        /*0190*/ 	.word	0xffffffff


	//   ....[28]....
        /*0194*/ 	.word	0xffffffff


	//   ....[29]....
        /*0198*/ 	.word	0xffffffff


	//   ....[30]....
        /*019c*/ 	.word	0xffffffff


	//   ....[31]....
        /*01a0*/ 	.word	0xffffffff


	//   ....[32]....
        /*01a4*/ 	.word	0xffffffff


	//   ....[33]....
        /*01a8*/ 	.word	0xffffffff


	//   ....[34]....
        /*01ac*/ 	.word	0xffffffff


	//   ....[35]....
        /*01b0*/ 	.word	0xffffffff


	//   ....[36]....
        /*01b4*/ 	.word	0xffffffff


	//   ....[37]....
        /*01b8*/ 	.word	0xffffffff


	//   ....[38]....
        /*01bc*/ 	.word	0xffffffff


	//   ....[39]....
        /*01c0*/ 	.word	0xffffffff


	//   ....[40]....
        /*01c4*/ 	.word	0xffffffff


	//   ....[41]....
        /*01c8*/ 	.word	0xffffffff


	//   ....[42]....
        /*01cc*/ 	.word	0xffffffff


	//   ....[43]....
        /*01d0*/ 	.word	0xffffffff


	//   ....[44]....
        /*01d4*/ 	.word	0xffffffff


	//   ....[45]....
        /*01d8*/ 	.word	0xffffffff


	//   ....[46]....
        /*01dc*/ 	.word	0xffffffff


	//   ....[47]....
        /*01e0*/ 	.word	0xffffffff


	//   ....[48]....
        /*01e4*/ 	.word	0xffffffff


	//   ....[49]....
        /*01e8*/ 	.word	0xffffffff


	//----- nvinfo : EIATTR_COOP_GROUP_INSTR_OFFSETS
	.align		4
.L_46:
        /*01ec*/ 	.byte	0x04, 0x28
        /*01ee*/ 	.short	(.L_48 - .L_47)


	//   ....[0]....
.L_47:
        /*01f0*/ 	.word	0x00003850


	//   ....[1]....
        /*01f4*/ 	.word	0x00003890


	//   ....[2]....
        /*01f8*/ 	.word	0x00003900


	//   ....[3]....
        /*01fc*/ 	.word	0x000039b0


	//   ....[4]....
        /*0200*/ 	.word	0x00003ae0


	//   ....[5]....
        /*0204*/ 	.word	0x00003b70


	//   ....[6]....
        /*0208*/ 	.word	0x00003bb0


	//   ....[7]....
        /*020c*/ 	.word	0x00003c70


	//   ....[8]....
        /*0210*/ 	.word	0x00003e10


	//   ....[9]....
        /*0214*/ 	.word	0x00003e50


	//   ....[10]....
        /*0218*/ 	.word	0x00003e90


	//   ....[11]....
        /*021c*/ 	.word	0x00003ed0


	//   ....[12]....
        /*0220*/ 	.word	0x00004090


	//   ....[13]....
        /*0224*/ 	.word	0x000040d0


	//   ....[14]....
        /*0228*/ 	.word	0x00004110


	//   ....[15]....
        /*022c*/ 	.word	0x00004170


	//   ....[16]....
        /*0230*/ 	.word	0x00004320


	//   ....[17]....
        /*0234*/ 	.word	0x00004360


	//   ....[18]....
        /*0238*/ 	.word	0x000043a0


	//   ....[19]....
        /*023c*/ 	.word	0x000043e0


	//   ....[20]....
        /*0240*/ 	.word	0x00004780


	//   ....[21]....
        /*0244*/ 	.word	0x00004790


	//   ....[22]....
        /*0248*/ 	.word	0x000047d0


	//   ....[23]....
        /*024c*/ 	.word	0x00004810


	//   ....[24]....
        /*0250*/ 	.word	0x00004950


	//   ....[25]....
        /*0254*/ 	.word	0x00004980


	//   ....[26]....
        /*0258*/ 	.word	0x00006150


	//   ....[27]....
        /*025c*/ 	.word	0x000061f0


	//   ....[28]....
        /*0260*/ 	.word	0x00006260


	//   ....[29]....
        /*0264*/ 	.word	0x00006290


	//   ....[30]....
        /*0268*/ 	.word	0x000062d0


	//   ....[31]....
        /*026c*/ 	.word	0x00006320


	//   ....[32]....
        /*0270*/ 	.word	0x00006360


	//   ....[33]....
        /*0274*/ 	.word	0x000063b0


	//   ....[34]....
        /*0278*/ 	.word	0x00006470


	//   ....[35]....
        /*027c*/ 	.word	0x00006690


	//   ....[36]....
        /*0280*/ 	.word	0x000066d0


	//   ....[37]....
        /*0284*/ 	.word	0x00006700


	//   ....[38]....
        /*0288*/ 	.word	0x00006740


	//   ....[39]....
        /*028c*/ 	.word	0x00006790


	//   ....[40]....
        /*0290*/ 	.word	0x00006860


	//   ....[41]....
        /*0294*/ 	.word	0x00006880


	//   ....[42]....
        /*0298*/ 	.word	0x000068e0


	//   ....[43]....
        /*029c*/ 	.word	0x00006910


	//   ....[44]....
        /*02a0*/ 	.word	0x00006930


	//   ....[45]....
        /*02a4*/ 	.word	0x00006990


	//   ....[46]....
        /*02a8*/ 	.word	0x000069c0


	//   ....[47]....
        /*02ac*/ 	.word	0x00006a20


	//   ....[48]....
        /*02b0*/ 	.word	0x00006b50


	//   ....[49]....
        /*02b4*/ 	.word	0x00006bb0


	//----- nvinfo : EIATTR_EXIT_INSTR_OFFSETS
	.align		4
.L_48:
        /*02b8*/ 	.byte	0x04, 0x1c
        /*02ba*/ 	.short	(.L_50 - .L_49)


	//   ....[0]....
.L_49:
        /*02bc*/ 	.word	0x00007d90


	//----- nvinfo : EIATTR_REQNTID
	.align		4
.L_50:
        /*02c0*/ 	.byte	0x04, 0x10
        /*02c2*/ 	.short	(.L_52 - .L_51)
.L_51:
        /*02c4*/ 	.word	0x00000080
        /*02c8*/ 	.word	0x00000001
        /*02cc*/ 	.word	0x00000001
.L_52:


//--------------------- .nv.callgraph             --------------------------
	.section	.nv.callgraph,"",@"SHT_CUDA_CALLGRAPH"
	.align	4
	.sectionentsize	8
	.align		4
        /*0000*/ 	.word	0x00000000
	.align		4
        /*0004*/ 	.word	0xffffffff
	.align		4
        /*0008*/ 	.word	0x00000000
	.align		4
        /*000c*/ 	.word	0xfffffffe
	.align		4
        /*0010*/ 	.word	0x00000000
	.align		4
        /*0014*/ 	.word	0xfffffffd
	.align		4
        /*0018*/ 	.word	0x00000000
	.align		4
        /*001c*/ 	.word	0xfffffffc


//--------------------- .nv.rel.action            --------------------------
	.section	.nv.rel.action,"",@"SHT_CUDA_RELOCINFO"
	.align	8
	.sectionentsize	8
        /*0000*/ 	.byte	0x73, 0x00, 0x00, 0x00, 0x00, 0x00, 0x00, 0x00, 0x00, 0x00, 0x00, 0x11, 0x25, 0x00, 0x05, 0x36


//--------------------- .nv.constant4             --------------------------
	.section	.nv.constant4,"a",@progbits
	.align	8
	.align		8
.nv.constant4:
        /*0000*/ 	.dword	_$_str


//--------------------- .nv.constant0.triton_red_fused__to_copy_add_amax_amin_clamp_mul_native_layer_norm_reciprocal_10 --------------------------
	.section	.nv.constant0.triton_red_fused__to_copy_add_amax_amin_clamp_mul_native_layer_norm_reciprocal_10,"a",@progbits
	.sectionflags	@""
	.align	4
.nv.constant0.triton_red_fused__to_copy_add_amax_amin_clamp_mul_native_layer_norm_reciprocal_10:
	.zero		472


//--------------------- .text.triton_red_fused__to_copy_add_amax_amin_clamp_mul_native_layer_norm_reciprocal_10 --------------------------
	.section	.text.triton_red_fused__to_copy_add_amax_amin_clamp_mul_native_layer_norm_reciprocal_10,"ax",@progbits
	.sectionflags	@"SHF_BARRIERS=1"
	.sectioninfo	@"SHI_REGISTERS=158"
	.align	128
        .global         triton_red_fused__to_copy_add_amax_amin_clamp_mul_native_layer_norm_reciprocal_10
        .type           triton_red_fused__to_copy_add_amax_amin_clamp_mul_native_layer_norm_reciprocal_10,@function
        .size           triton_red_fused__to_copy_add_amax_amin_clamp_mul_native_layer_norm_reciprocal_10,(.L_x_7 - triton_red_fused__to_copy_add_amax_amin_clamp_mul_native_layer_norm_reciprocal_10)
        .other          triton_red_fused__to_copy_add_amax_amin_clamp_mul_native_layer_norm_reciprocal_10,@"STO_CUDA_ENTRY STV_DEFAULT"
triton_red_fused__to_copy_add_amax_amin_clamp_mul_native_layer_norm_reciprocal_10:
.text.triton_red_fused__to_copy_add_amax_amin_clamp_mul_native_layer_norm_reciprocal_10:
[----:B------:R-:W-:Y:S02]  /*0000*/  IMAD.MOV.U32 R1, RZ, RZ, c[0x0][0x28] ;  /* 0x00000a00ff017624 */ /* 0x000fe400078e00ff */
[----:B------:R-:W0:Y:S01]  /*0010*/  S2R R102, SR_TID.X ;  /* 0x0000000000667919 */ /* 0x000e220000002100 */
[----:B------:R-:W-:Y:S01]  /*0020*/  IMAD.MOV.U32 R5, RZ, RZ, 0x2 ;  /* 0x00000002ff057424 */ /* 0x000fe200078e00ff */
[----:B------:R-:W-:Y:S01]  /*0030*/  PRMT R6, RZ, 0x7610, R6 ;  /* 0x00007610ff067816 */ /* 0x000fe20000000006 */
[----:B------:R-:W-:Y:S01]  /*0040*/  ULDC.64 UR6, c[0x0][0x118] ;  /* 0x0000460000067ab9 */ /* 0x000fe20000000a00 */
[----:B------:R-:W1:Y:S01]  /*0050*/  S2R R41, SR_CTAID.X ;  /* 0x0000000000297919 */ /* 0x000e620000002500 */
[----:B0-----:R-:W-:Y:S01]  /*0060*/  SHF.R.U32.HI R0, RZ, 0x6, R102 ;  /* 0x00000006ff007819 */ /* 0x001fe20000011666 */
[----:B-1----:R-:W-:-:S03]  /*0070*/  IMAD.SHL.U32 R101, R41, 0x2, RZ ;  /* 0x0000000229657824 */ /* 0x002fc600078e00ff */
[----:B------:R-:W-:-:S04]  /*0080*/  SGXT.U32 R0, R0, 0x1 ;  /* 0x000000010000781a */ /* 0x000fc80000000000 */
[----:B------:R-:W-:-:S04]  /*0090*/  LOP3.LUT R4, R0, R101, RZ, 0xfc, !PT ;  /* 0x0000006500047212 */ /* 0x000fc800078efcff */
[C---:B------:R-:W-:Y:S01]  /*00a0*/  ISETP.GE.AND P1, PT, R4.reuse, 0xe10, PT ;  /* 0x00000e100400780c */ /* 0x040fe20003f26270 */
[----:B------:R-:W-:Y:S01]  /*00b0*/  IMAD.WIDE R2, R4, R5, c[0x0][0x180] ;  /* 0x0000600004027625 */ /* 0x000fe200078e0205 */
[----:B------:R-:W-:-:S03]  /*00c0*/  PRMT R7, RZ, 0x7610, R7 ;  /* 0x00007610ff077816 */ /* 0x000fc60000000007 */
[----:B------:R-:W-:-:S08]  /*00d0*/  IMAD.WIDE R4, R4, R5, c[0x0][0x188] ;  /* 0x0000620004047625 */ /* 0x000fd000078e0205 */
[----:B------:R0:W2:Y:S04]  /*00e0*/  @!P1 LDG.E.EL.U16 R6, [R2.64] ;  /* 0x0000000602069981 */ /* 0x0000a8000c2e1500 */
[----:B------:R1:W3:Y:S01]  /*00f0*/  @!P1 LDG.E.EL.U16 R7, [R4.64] ;  /* 0x0000000604079981 */ /* 0x0002e2000c2e1500 */
[----:B------:R-:W-:Y:S01]  /*0100*/  LOP3.LUT R9, R102, 0x7f, RZ, 0xc0, !PT ;  /* 0x0000007f66097812 */ /* 0x000fe200078ec0ff */
[----:B------:R-:W-:Y:S01]  /*0110*/  IMAD.MOV.U32 R10, RZ, RZ, 0x10 ;  /* 0x00000010ff0a7424 */ /* 0x000fe200078e00ff */
[----:B------:R-:W-:Y:S01]  /*0120*/  CS2R R92, SRZ ;  /* 0x00000000005c7805 */ /* 0x000fe2000001ff00 */
[----:B------:R-:W-:Y:S01]  /*0130*/  IMAD R41, R41, 0x1800, RZ ;  /* 0x0000180029297824 */ /* 0x000fe200078e02ff */
[----:B------:R-:W-:Y:S01]  /*0140*/  CS2R R90, SRZ ;  /* 0x00000000005a7805 */ /* 0x000fe2000001ff00 */
[----:B0-----:R-:W-:Y:S01]  /*0150*/  IMAD.MOV.U32 R2, RZ, RZ, 0x20 ;  /* 0x00000020ff027424 */ /* 0x001fe200078e00ff */
[----:B------:R-:W-:Y:S01]  /*0160*/  CS2R R88, SRZ ;  /* 0x0000000000587805 */ /* 0x000fe2000001ff00 */
[CC--:B------:R-:W-:Y:S01]  /*0170*/  IMAD.WIDE.U32 R98, R9.reuse, R10.reuse, c[0x0][0x198] ;  /* 0x0000660009627625 */ /* 0x0c0fe200078e000a */
[----:B------:R-:W-:Y:S01]  /*0180*/  CS2R R86, SRZ ;  /* 0x0000000000567805 */ /* 0x000fe2000001ff00 */
[----:B------:R-:W-:Y:S01]  /*0190*/  CS2R R84, SRZ ;  /* 0x0000000000547805 */ /* 0x000fe2000001ff00 */
[----:B------:R-:W-:Y:S01]  /*01a0*/  CS2R R82, SRZ ;  /* 0x0000000000527805 */ /* 0x000fe2000001ff00 */
[CC--:B------:R-:W-:Y:S01]  /*01b0*/  IMAD.WIDE.U32 R96, R9.reuse, R10.reuse, c[0x0][0x190] ;  /* 0x0000640009607625 */ /* 0x0c0fe200078e000a */
[----:B------:R-:W-:Y:S01]  /*01c0*/  CS2R R80, SRZ ;  /* 0x0000000000507805 */ /* 0x000fe2000001ff00 */
[----:B------:R-:W-:Y:S01]  /*01d0*/  CS2R R78, SRZ ;  /* 0x00000000004e7805 */ /* 0x000fe2000001ff00 */
[----:B------:R-:W-:Y:S01]  /*01e0*/  CS2R R76, SRZ ;  /* 0x00000000004c7805 */ /* 0x000fe2000001ff00 */
[----:B-1----:R-:W-:Y:S01]  /*01f0*/  IMAD.WIDE.U32 R4, R9, R10, c[0x0][0x170] ;  /* 0x00005c0009047625 */ /* 0x002fe200078e000a */
[----:B------:R-:W-:Y:S01]  /*0200*/  CS2R R74, SRZ ;  /* 0x00000000004a7805 */ /* 0x000fe2000001ff00 */
[----:B------:R-:W-:Y:S01]  /*0210*/  CS2R R72, SRZ ;  /* 0x0000000000487805 */ /* 0x000fe2000001ff00 */
[----:B------:R-:W-:Y:S01]  /*0220*/  CS2R R70, SRZ ;  /* 0x0000000000467805 */ /* 0x000fe2000001ff00 */
[----:B------:R-:W-:Y:S01]  /*0230*/  IMAD.MOV.U32 R100, RZ, RZ, R98 ;  /* 0x000000ffff647224 */ /* 0x000fe200078e0062 */
[----:B------:R-:W-:Y:S01]  /*0240*/  CS2R R68, SRZ ;  /* 0x0000000000447805 */ /* 0x000fe2000001ff00 */
[----:B------:R-:W-:Y:S01]  /*0250*/  IMAD.MOV.U32 R98, RZ, RZ, R96 ;  /* 0x000000ffff627224 */ /* 0x000fe200078e0060 */
[----:B------:R-:W-:Y:S01]  /*0260*/  IADD3 R96, P4, R4, 0x3000, RZ ;  /* 0x0000300004607810 */ /* 0x000fe20007f9e0ff */
[----:B------:R-:W-:Y:S01]  /*0270*/  IMAD.SHL.U32 R45, R102, 0x8, RZ ;  /* 0x00000008662d7824 */ /* 0x000fe200078e00ff */
[----:B------:R-:W-:Y:S01]  /*0280*/  CS2R R66, SRZ ;  /* 0x0000000000427805 */ /* 0x000fe2000001ff00 */
[----:B------:R-:W-:Y:S01]  /*0290*/  CS2R R64, SRZ ;  /* 0x0000000000407805 */ /* 0x000fe2000001ff00 */
[----:B------:R-:W-:Y:S01]  /*02a0*/  CS2R R62, SRZ ;  /* 0x00000000003e7805 */ /* 0x000fe2000001ff00 */
[----:B------:R-:W-:Y:S01]  /*02b0*/  IMAD.X R95, RZ, RZ, R5, P4 ;  /* 0x000000ffff5f7224 */ /* 0x000fe200020e0605 */
[----:B------:R-:W-:Y:S01]  /*02c0*/  LOP3.LUT R45, R45, 0x3f8, RZ, 0xc0, !PT ;  /* 0x000003f82d2d7812 */ /* 0x000fe200078ec0ff */
[----:B------:R-:W-:Y:S01]  /*02d0*/  CS2R R60, SRZ ;  /* 0x00000000003c7805 */ /* 0x000fe2000001ff00 */
[----:B------:R-:W-:Y:S01]  /*02e0*/  CS2R R58, SRZ ;  /* 0x00000000003a7805 */ /* 0x000fe2000001ff00 */
[----:B------:R-:W-:Y:S01]  /*02f0*/  CS2R R56, SRZ ;  /* 0x0000000000387805 */ /* 0x000fe2000001ff00 */
[----:B------:R-:W-:Y:S01]  /*0300*/  CS2R R54, SRZ ;  /* 0x0000000000367805 */ /* 0x000fe2000001ff00 */
[----:B------:R-:W-:Y:S01]  /*0310*/  IMAD.SHL.U32 R43, R45, 0x2, RZ ;  /* 0x000000022d2b7824 */ /* 0x000fe200078e00ff */
[----:B------:R-:W-:Y:S01]  /*0320*/  CS2R R52, SRZ ;  /* 0x0000000000347805 */ /* 0x000fe2000001ff00 */
[----:B------:R-:W-:Y:S01]  /*0330*/  CS2R R50, SRZ ;  /* 0x0000000000327805 */ /* 0x000fe2000001ff00 */
[----:B------:R-:W-:Y:S01]  /*0340*/  IMAD.MOV.U32 R48, RZ, RZ, RZ ;  /* 0x000000ffff307224 */ /* 0x000fe200078e00ff */
[----:B------:R-:W-:Y:S01]  /*0350*/  CS2R R46, SRZ ;  /* 0x00000000002e7805 */ /* 0x000fe2000001ff00 */
[----:B------:R-:W-:Y:S01]  /*0360*/  IMAD.MOV.U32 R42, RZ, RZ, RZ ;  /* 0x000000ffff2a7224 */ /* 0x000fe200078e00ff */
[----:B------:R-:W-:-:S02]  /*0370*/  UMOV UR4, 0xfffffc00 ;  /* 0xfffffc0000047882 */ /* 0x000fc40000000000 */
[----:B------:R-:W-:Y:S01]  /*0380*/  UMOV UR5, 0xffffffff ;  /* 0xffffffff00057882 */ /* 0x000fe20000000000 */
[----:B--2---:R-:W-:Y:S02]  /*0390*/  IMAD.U32 R8, R6, 0x10000, RZ ;  /* 0x0001000006087824 */ /* 0x004fe400078e00ff */
[----:B---3--:R-:W-:-:S03]  /*03a0*/  IMAD.U32 R3, R7, 0x10000, RZ ;  /* 0x0001000007037824 */ /* 0x008fc600078e00ff */
[----:B------:R-:W-:-:S04]  /*03b0*/  FSETP.GE.AND P0, PT, R8, RZ, PT ;  /* 0x000000ff0800720b */ /* 0x000fc80003f06000 */
[----:B------:R-:W-:Y:S02]  /*03c0*/  SEL R6, R6, RZ, !P0 ;  /* 0x000000ff06067207 */ /* 0x000fe40004000000 */
[----:B------:R-:W-:Y:S01]  /*03d0*/  FSETP.GTU.AND P0, PT, R3, RZ, PT ;  /* 0x000000ff0300720b */ /* 0x000fe20003f0c000 */
[----:B------:R-:W-:-:S03]  /*03e0*/  IMAD.WIDE.U32 R2, R9, R2, c[0x0][0x168] ;  /* 0x00005a0009027625 */ /* 0x000fc600078e0002 */
[----:B------:R-:W-:Y:S01]  /*03f0*/  SEL R7, R7, RZ, P0 ;  /* 0x000000ff07077207 */ /* 0x000fe20000000000 */
[----:B------:R-:W-:Y:S01]  /*0400*/  IMAD.U32 R6, R6, 0x10000, RZ ;  /* 0x0001000006067824 */ /* 0x000fe200078e00ff */
[----:B------:R-:W-:Y:S01]  /*0410*/  IADD3 R2, P3, R2, 0x6010, RZ ;  /* 0x0000601002027810 */ /* 0x000fe20007f7e0ff */
[----:B------:R-:W-:Y:S01]  /*0420*/  IMAD R9, R0, 0xc00, R41 ;  /* 0x00000c0000097824 */ /* 0x000fe200078e0229 */
[----:B------:R-:W-:Y:S01]  /*0430*/  LOP3.LUT R41, R41, R45, RZ, 0xfc, !PT ;  /* 0x0000002d29297212 */ /* 0x000fe200078efcff */
[----:B------:R-:W-:Y:S01]  /*0440*/  FADD R49, RZ, -R6 ;  /* 0x80000006ff317221 */ /* 0x000fe20000000000 */
[----:B------:R-:W-:Y:S02]  /*0450*/  IMAD.U32 R0, R7, 0x10000, RZ ;  /* 0x0001000007007824 */ /* 0x000fe400078e00ff */
[----:B------:R-:W-:Y:S02]  /*0460*/  IMAD.SHL.U32 R6, R102, 0x10, RZ ;  /* 0x0000001066067824 */ /* 0x000fe400078e00ff */
[C---:B------:R-:W-:Y:S01]  /*0470*/  FSETP.NAN.AND P2, PT, R49.reuse, R49, PT ;  /* 0x000000313100720b */ /* 0x040fe20003f48000 */
[----:B------:R-:W-:Y:S01]  /*0480*/  IMAD.X R3, RZ, RZ, R3, P3 ;  /* 0x000000ffff037224 */ /* 0x000fe200018e0603 */
[----:B------:R-:W-:-:S02]  /*0490*/  FSETP.GT.AND P0, PT, R49, R0, PT ;  /* 0x000000003100720b */ /* 0x000fc40003f04000 */
[C---:B------:R-:W-:Y:S02]  /*04a0*/  LOP3.LUT R5, R6.reuse, 0x7f0, RZ, 0xc0, !PT ;  /* 0x000007f006057812 */ /* 0x040fe400078ec0ff */
[----:B------:R-:W-:-:S05]  /*04b0*/  LOP3.LUT R94, R6, 0x3f0, RZ, 0xc0, !PT ;  /* 0x000003f0065e7812 */ /* 0x000fca00078ec0ff */
[----:B------:R-:W-:Y:S02]  /*04c0*/  IMAD.IADD R94, R94, 0x1, R9 ;  /* 0x000000015e5e7824 */ /* 0x000fe400078e0209 */
[----:B------:R-:W-:Y:S02]  /*04d0*/  @!P2 FSEL R49, R49, R0, P0 ;  /* 0x000000003131a208 */ /* 0x000fe40000000000 */
[----:B------:R-:W-:Y:S02]  /*04e0*/  SHF.R.U32.HI R0, RZ, 0x2, R102 ;  /* 0x00000002ff007819 */ /* 0x000fe40000011666 */
[----:B------:R-:W-:Y:S01]  /*04f0*/  ISETP.GE.AND P2, PT, R101, 0xe10, PT ;  /* 0x00000e106500780c */ /* 0x000fe20003f46270 */
[----:B------:R-:W-:Y:S01]  /*0500*/  FMUL R49, R49, 0.0078740157186985015869 ;  /* 0x3c01020431317820 */ /* 0x000fe20000400000 */
[----:B------:R-:W-:-:S04]  /*0510*/  LOP3.LUT R0, R0, 0x10, RZ, 0xc0, !PT ;  /* 0x0000001000007812 */ /* 0x000fc800078ec0ff */
[----:B------:R-:W-:Y:S01]  /*0520*/  FSETP.GT.AND P0, PT, R49, 9.9999997473787516356e-06, PT ;  /* 0x3727c5ac3100780b */ /* 0x000fe20003f04000 */
[----:B------:R-:W-:Y:S01]  /*0530*/  IMAD R44, R5, 0x2, R0 ;  /* 0x00000002052c7824 */ /* 0x000fe200078e0200 */
[----:B------:R-:W-:Y:S01]  /*0540*/  FSETP.NAN.AND P3, PT, R49, R49, PT ;  /* 0x000000313100720b */ /* 0x000fe20003f68000 */
[----:B------:R-:W-:Y:S02]  /*0550*/  IMAD.IADD R0, R43, 0x1, R43 ;  /* 0x000000012b007824 */ /* 0x000fe400078e022b */
[----:B------:R-:W-:-:S08]  /*0560*/  IMAD R40, R5, 0x2, R44 ;  /* 0x0000000205287824 */ /* 0x000fd000078e022c */
[----:B------:R-:W-:Y:S02]  /*0570*/  @!P0 FSEL R49, R49, 9.9999997473787516356e-06, P3 ;  /* 0x3727c5ac31318808 */ /* 0x000fe40001800000 */
.L_x_2:
[----:B------:R-:W-:Y:S01]  /*0580*/  IADD3 R106, R94, UR4, RZ ;  /* 0x000000045e6a7c10 */ /* 0x000fe2000fffe0ff */
[----:B------:R-:W-:Y:S01]  /*0590*/  IMAD.MOV.U32 R103, RZ, RZ, 0x2 ;  /* 0x00000002ff677424 */ /* 0x000fe200078e00ff */
[----:B------:R-:W-:Y:S01]  /*05a0*/  CS2R R4, SRZ ;  /* 0x0000000000047805 */ /* 0x000fe2000001ff00 */
[----:B------:R-:W-:Y:S01]  /*05b0*/  CS2R R6, SRZ ;  /* 0x0000000000067805 */ /* 0x000fe2000001ff00 */
[C---:B------:R-:W-:Y:S01]  /*05c0*/  IADD3 R20, R106.reuse, 0x400, RZ ;  /* 0x000004006a147810 */ /* 0x040fe20007ffe0ff */
[----:B------:R-:W-:Y:S01]  /*05d0*/  CS2R R8, SRZ ;  /* 0x0000000000087805 */ /* 0x000fe2000001ff00 */
[----:B------:R-:W-:Y:S01]  /*05e0*/  IADD3 R104, R106, 0x408, RZ ;  /* 0x000004086a687810 */ /* 0x000fe20007ffe0ff */
[----:B------:R-:W-:Y:S02]  /*05f0*/  CS2R R10, SRZ ;  /* 0x00000000000a7805 */ /* 0x000fe4000001ff00 */
[----:B------:R-:W-:-:S04]  /*0600*/  IMAD.WIDE R16, R20, R103, c[0x0][0x160] ;  /* 0x0000580014107625 */ /* 0x000fc800078e0267 */
[C---:B------:R-:W-:Y:S01]  /*0610*/  IMAD.WIDE R18, R104.reuse, R103, c[0x0][0x160] ;  /* 0x0000580068127625 */ /* 0x040fe200078e0267 */
[----:B------:R0:W2:Y:S04]  /*0620*/  @!P1 LDG.E.EF.128 R4, [R16.64] ;  /* 0x0000000610049981 */ /* 0x0000a8000c0e1d00 */
[----:B------:R1:W3:Y:S04]  /*0630*/  @!P1 LDG.E.EF.128 R8, [R18.64] ;  /* 0x0000000612089981 */ /* 0x0002e8000c0e1d00 */
[----:B------:R-:W-:Y:S01]  /*0640*/  BAR.SYNC.DEFER_BLOCKING 0x0 ;  /* 0x0000000000007b1d */ /* 0x000fe20000010000 */
[----:B------:R-:W-:Y:S01]  /*0650*/  IMAD.MOV.U32 R107, RZ, RZ, 0x4 ;  /* 0x00000004ff6b7424 */ /* 0x000fe200078e00ff */
[----:B------:R-:W-:Y:S01]  /*0660*/  CS2R R24, SRZ ;  /* 0x0000000000187805 */ /* 0x000fe2000001ff00 */
[----:B------:R-:W-:Y:S01]  /*0670*/  CS2R R26, SRZ ;  /* 0x00000000001a7805 */ /* 0x000fe2000001ff00 */
[----:B------:R-:W-:Y:S01]  /*0680*/  CS2R R28, SRZ ;  /* 0x00000000001c7805 */ /* 0x000fe2000001ff00 */
[----:B------:R-:W-:Y:S01]  /*0690*/  CS2R R30, SRZ ;  /* 0x00000000001e7805 */ /* 0x000fe2000001ff00 */
[----:B0-----:R-:W-:Y:S01]  /*06a0*/  CS2R R16, SRZ ;  /* 0x0000000000107805 */ /* 0x001fe2000001ff00 */
[----:B-1----:R-:W-:Y:S01]  /*06b0*/  CS2R R18, SRZ ;  /* 0x0000000000127805 */ /* 0x002fe2000001ff00 */
[----:B------:R-:W-:Y:S01]  /*06c0*/  IMAD.WIDE R104, R104, R107, c[0x0][0x178] ;  /* 0x00005e0068687625 */ /* 0x000fe200078e026b */
[----:B------:R-:W-:Y:S01]  /*06d0*/  CS2R R22, SRZ ;  /* 0x0000000000167805 */ /* 0x000fe2000001ff00 */
[----:B--2---:R0:W-:Y:S04]  /*06e0*/  STS.128 [R44], R4 ;  /* 0x000000042c007388 */ /* 0x0041e80000000c00 */
[----:B---3--:R1:W-:Y:S04]  /*06f0*/  STS.128 [R44+0x10], R8 ;  /* 0x000010082c007388 */ /* 0x0083e80000000c00 */
[----:B------:R-:W-:Y:S01]  /*0700*/  BAR.SYNC.DEFER_BLOCKING 0x0 ;  /* 0x0000000000007b1d */ /* 0x000fe20000010000 */
[----:B0-----:R-:W-:-:S02]  /*0710*/  IMAD.MOV.U32 R4, RZ, RZ, R96 ;  /* 0x000000ffff047224 */ /* 0x001fc400078e0060 */
[----:B------:R-:W-:-:S05]  /*0720*/  IMAD.MOV.U32 R5, RZ, RZ, R95 ;  /* 0x000000ffff057224 */ /* 0x000fca00078e005f */
[----:B------:R0:W2:Y:S01]  /*0730*/  LDG.E.EL.128 R12, [R4.64] ;  /* 0x00000006040c7981 */ /* 0x0000a2000c2e1d00 */
[----:B------:R-:W-:-:S03]  /*0740*/  IADD3 R6, R106, 0x404, RZ ;  /* 0x000004046a067810 */ /* 0x000fc60007ffe0ff */
[----:B------:R3:W4:Y:S04]  /*0750*/  LDG.E.EL.128 R36, [R2.64] ;  /* 0x0000000602247981 */ /* 0x000728000c2e1d00 */
[----:B------:R3:W5:Y:S01]  /*0760*/  LDG.E.EL.128 R32, [R2.64+-0x10] ;  /* 0xfffff00602207981 */ /* 0x000762000c2e1d00 */
[-C--:B0-----:R-:W-:Y:S01]  /*0770*/  IMAD.WIDE R4, R20, R107.reuse, c[0x0][0x178] ;  /* 0x00005e0014047625 */ /* 0x081fe200078e026b */
[----:B------:R-:W-:Y:S02]  /*0780*/  IADD3 R106, R106, 0x40c, RZ ;  /* 0x0000040c6a6a7810 */ /* 0x000fe40007ffe0ff */
[----:B------:R0:W5:Y:S01]  /*0790*/  @!P1 LDG.E.EF.128 R16, [R104.64] ;  /* 0x0000000668109981 */ /* 0x000162000c0e1d00 */
[----:B------:R-:W-:-:S03]  /*07a0*/  IMAD.WIDE R6, R6, R107, c[0x0][0x178] ;  /* 0x00005e0006067625 */ /* 0x000fc600078e026b */
[----:B------:R0:W5:Y:S01]  /*07b0*/  @!P1 LDG.E.EF.128 R24, [R4.64] ;  /* 0x0000000604189981 */ /* 0x000162000c0e1d00 */
[----:B------:R-:W-:Y:S01]  /*07c0*/  CS2R R20, SRZ ;  /* 0x0000000000147805 */ /* 0x000fe2000001ff00 */
[----:B------:R-:W-:Y:S02]  /*07d0*/  IMAD.WIDE R106, R106, R107, c[0x0][0x178] ;  /* 0x00005e006a6a7625 */ /* 0x000fe400078e026b */
[----:B------:R3:W5:Y:S04]  /*07e0*/  @!P1 LDG.E.EF.128 R28, [R6.64] ;  /* 0x00000006061c9981 */ /* 0x000768000c0e1d00 */
[----:B------:R2:W5:Y:S01]  /*07f0*/  @!P1 LDG.E.EF.128 R20, [R106.64] ;  /* 0x000000066a149981 */ /* 0x000562000c0e1d00 */
[----:B-1----:R-:W-:Y:S02]  /*0800*/  IMAD.MOV.U32 R8, RZ, RZ, R100 ;  /* 0x000000ffff087224 */ /* 0x002fe400078e0064 */
[----:B0-----:R-:W-:-:S02]  /*0810*/  IMAD.MOV.U32 R4, RZ, RZ, R98 ;  /* 0x000000ffff047224 */ /* 0x001fc400078e0062 */
[----:B------:R-:W-:Y:S02]  /*0820*/  IMAD.MOV.U32 R5, RZ, RZ, R97 ;  /* 0x000000ffff057224 */ /* 0x000fe400078e0061 */
[----:B------:R-:W-:-:S04]  /*0830*/  IMAD.MOV.U32 R9, RZ, RZ, R99 ;  /* 0x000000ffff097224 */ /* 0x000fc800078e0063 */
[----:B---3--:R-:W3:Y:S04]  /*0840*/  LDG.E.EL.128 R4, [R4.64] ;  /* 0x0000000604047981 */ /* 0x008ee8000c2e1d00 */
[----:B------:R-:W3:Y:S01]  /*0850*/  LDG.E.EL.128 R8, [R8.64] ;  /* 0x0000000608087981 */ /* 0x000ee2000c2e1d00 */
[----:B------:R-:W-:Y:S01]  /*0860*/  UISETP.NE.U32.AND UP0, UPT, UR4, -0x400, UPT ;  /* 0xfffffc000400788c */ /* 0x000fe2000bf05070 */
[----:B------:R-:W-:-:S03]  /*0870*/  IADD3 R2, P0, R2, 0x1000, RZ ;  /* 0x0000100002027810 */ /* 0x000fc60007f1e0ff */
[----:B------:R-:W-:Y:S02]  /*0880*/  UISETP.NE.AND.EX UP0, UPT, UR5, -0x1, UPT, UP0 ;  /* 0xffffffff0500788c */ /* 0x000fe4000bf05300 */
[----:B------:R-:W-:-:S04]  /*0890*/  IMAD.X R3, RZ, RZ, R3, P0 ;  /* 0x000000ffff037224 */ /* 0x000fc800000e0603 */
[----:B------:R-:W-:Y:S01]  /*08a0*/  PLOP3.LUT P0, PT, PT, PT, UP0, 0x80, 0x0 ;  /* 0x000000000000781c */ /* 0x000fe20003f0f008 */
[----:B------:R-:W-:Y:S02]  /*08b0*/  IMAD.MOV.U32 R129, RZ, RZ, RZ ;  /* 0x000000ffff817224 */ /* 0x000fe400078e00ff */
[----:B------:R-:W-:Y:S01]  /*08c0*/  IMAD.MOV.U32 R153, RZ, RZ, RZ ;  /* 0x000000ffff997224 */ /* 0x000fe200078e00ff */
[C---:B--2---:R-:W-:Y:S01]  /*08d0*/  PRMT R108, R15.reuse, 0x7632, R108 ;  /* 0x000076320f6c7816 */ /* 0x044fe2000000006c */
[----:B------:R-:W-:Y:S01]  /*08e0*/  IMAD.U32 R109, R15, 0x10000, RZ ;  /* 0x000100000f6d7824 */ /* 0x000fe200078e00ff */
[C---:B------:R-:W-:Y:S01]  /*08f0*/  PRMT R15, R14.reuse, 0x7632, R15 ;  /* 0x000076320e0f7816 */ /* 0x040fe2000000000f */
[----:B------:R-:W-:Y:S01]  /*0900*/  IMAD.U32 R105, R14, 0x10000, RZ ;  /* 0x000100000e697824 */ /* 0x000fe200078e00ff */
[C---:B------:R-:W-:Y:S01]  /*0910*/  PRMT R14, R13.reuse, 0x7632, R14 ;  /* 0x000076320d0e7816 */ /* 0x040fe2000000000e */
[----:B------:R-:W-:Y:S01]  /*0920*/  IMAD.U32 R107, R13, 0x10000, RZ ;  /* 0x000100000d6b7824 */ /* 0x000fe200078e00ff */
[C---:B------:R-:W-:Y:S01]  /*0930*/  PRMT R13, R12.reuse, 0x7632, R13 ;  /* 0x000076320c0d7816 */ /* 0x040fe2000000000d */
[----:B------:R-:W-:Y:S01]  /*0940*/  IMAD.U32 R113, R12, 0x10000, RZ ;  /* 0x000100000c717824 */ /* 0x000fe200078e00ff */
[----:B----4-:R-:W-:Y:S01]  /*0950*/  FADD R105, R36, R105 ;  /* 0x0000006924697221 */ /* 0x010fe20000000000 */
[----:B------:R-:W-:-:S02]  /*0960*/  IMAD.U32 R108, R108, 0x10000, RZ ;  /* 0x000100006c6c7824 */ /* 0x000fc400078e00ff */
[----:B------:R-:W-:Y:S02]  /*0970*/  IMAD.U32 R12, R15, 0x10000, RZ ;  /* 0x000100000f0c7824 */ /* 0x000fe400078e00ff */
[----:B------:R-:W-:Y:S02]  /*0980*/  IMAD.U32 R14, R14, 0x10000, RZ ;  /* 0x000100000e0e7824 */ /* 0x000fe400078e00ff */
[----:B------:R-:W-:Y:S01]  /*0990*/  IMAD.U32 R36, R13, 0x10000, RZ ;  /* 0x000100000d247824 */ /* 0x000fe200078e00ff */
[----:B------:R-:W-:Y:S01]  /*09a0*/  FADD R106, R38, R109 ;  /* 0x0000006d266a7221 */ /* 0x000fe20000000000 */
[----:B------:R-:W-:Y:S01]  /*09b0*/  FADD R111, R39, R108 ;  /* 0x0000006c276f7221 */ /* 0x000fe20000000000 */
[----:B-----5:R-:W-:Y:S01]  /*09c0*/  FADD R107, R34, R107 ;  /* 0x0000006b226b7221 */ /* 0x020fe20000000000 */
[----:B------:R-:W-:Y:S01]  /*09d0*/  FADD R104, R32, R113 ;  /* 0x0000007120687221 */ /* 0x000fe20000000000 */
[----:B------:R-:W-:Y:S01]  /*09e0*/  FADD R109, R33, R36 ;  /* 0x00000024216d7221 */ /* 0x000fe20000000000 */
[----:B------:R-:W-:Y:S01]  /*09f0*/  FADD R108, R37, R12 ;  /* 0x0000000c256c7221 */ /* 0x000fe20000000000 */
[----:B------:R-:W-:Y:S01]  /*0a00*/  FADD R110, R35, R14 ;  /* 0x0000000e236e7221 */ /* 0x000fe20000000000 */
[----:B------:R-:W-:Y:S01]  /*0a10*/  I2FP.F32.S32 R32, R24 ;  /* 0x0000001800207245 */ /* 0x000fe20000201400 */
[----:B------:R-:W0:Y:S01]  /*0a20*/  LDS.128 R12, [R43] ;  /* 0x000000002b0c7984 */ /* 0x000e220000000c00 */
[----:B------:R-:W-:-:S02]  /*0a30*/  I2FP.F32.S32 R34, R25 ;  /* 0x0000001900227245 */ /* 0x000fc40000201400 */
[----:B------:R-:W-:Y:S02]  /*0a40*/  I2FP.F32.S32 R36, R26 ;  /* 0x0000001a00247245 */ /* 0x000fe40000201400 */
[----:B------:R-:W-:Y:S02]  /*0a50*/  I2FP.F32.S32 R38, R27 ;  /* 0x0000001b00267245 */ /* 0x000fe40000201400 */
[----:B------:R-:W1:Y:S01]  /*0a60*/  LDS.128 R24, [R43+0x810] ;  /* 0x000810002b187984 */ /* 0x000e620000000c00 */
[----:B------:R-:W-:Y:S02]  /*0a70*/  I2FP.F32.S32 R28, R28 ;  /* 0x0000001c001c7245 */ /* 0x000fe40000201400 */
[----:B------:R-:W-:Y:S02]  /*0a80*/  I2FP.F32.S32 R30, R30 ;  /* 0x0000001e001e7245 */ /* 0x000fe40000201400 */
[----:B------:R-:W-:Y:S02]  /*0a90*/  I2FP.F32.S32 R112, R29 ;  /* 0x0000001d00707245 */ /* 0x000fe40000201400 */
[----:B------:R-:W-:-:S02]  /*0aa0*/  I2FP.F32.S32 R114, R31 ;  /* 0x0000001f00727245 */ /* 0x000fc40000201400 */
[----:B------:R-:W-:Y:S02]  /*0ab0*/  I2FP.F32.S32 R116, R16 ;  /* 0x0000001000747245 */ /* 0x000fe40000201400 */
[----:B------:R-:W-:Y:S02]  /*0ac0*/  I2FP.F32.S32 R118, R17 ;  /* 0x0000001100767245 */ /* 0x000fe40000201400 */
[----:B------:R-:W-:Y:S02]  /*0ad0*/  I2FP.F32.S32 R120, R18 ;  /* 0x0000001200787245 */ /* 0x000fe40000201400 */
[----:B------:R-:W-:Y:S02]  /*0ae0*/  I2FP.F32.S32 R122, R19 ;  /* 0x00000013007a7245 */ /* 0x000fe40000201400 */
[----:B------:R-:W-:Y:S02]  /*0af0*/  I2FP.F32.S32 R124, R20 ;  /* 0x00000014007c7245 */ /* 0x000fe40000201400 */
[----:B------:R-:W-:-:S02]  /*0b00*/  I2FP.F32.S32 R126, R21 ;  /* 0x00000015007e7245 */ /* 0x000fc40000201400 */
[----:B------:R-:W-:Y:S02]  /*0b10*/  I2FP.F32.S32 R128, R22 ;  /* 0x0000001600807245 */ /* 0x000fe40000201400 */
[----:B------:R-:W-:Y:S01]  /*0b20*/  I2FP.F32.S32 R130, R23 ;  /* 0x0000001700827245 */ /* 0x000fe20000201400 */
[C---:B------:R-:W-:Y:S01]  /*0b30*/  FMUL R16, R49.reuse, R32 ;  /* 0x0000002031107220 */ /* 0x040fe20000400000 */
[C---:B------:R-:W-:Y:S01]  /*0b40*/  FMUL R17, R49.reuse, R34 ;  /* 0x0000002231117220 */ /* 0x040fe20000400000 */
[C---:B------:R-:W-:Y:S01]  /*0b50*/  FMUL R20, R49.reuse, R28 ;  /* 0x0000001c31147220 */ /* 0x040fe20000400000 */
[C---:B------:R-:W-:Y:S01]  /*0b60*/  FMUL R22, R49.reuse, R30 ;  /* 0x0000001e31167220 */ /* 0x040fe20000400000 */
[C---:B------:R-:W-:Y:S01]  /*0b70*/  FMUL R18, R49.reuse, R36 ;  /* 0x0000002431127220 */ /* 0x040fe20000400000 */
[C---:B------:R-:W-:Y:S01]  /*0b80*/  FMUL R19, R49.reuse, R38 ;  /* 0x0000002631137220 */ /* 0x040fe20000400000 */
[----:B------:R-:W-:Y:S01]  /*0b90*/  BAR.SYNC.DEFER_BLOCKING 0x0 ;  /* 0x0000000000007b1d */ /* 0x000fe20000010000 */
[C---:B------:R-:W-:Y:S01]  /*0ba0*/  FMUL R21, R49.reuse, R112 ;  /* 0x0000007031157220 */ /* 0x040fe20000400000 */
        /* <DEDUP_REMOVED lines=8> */
[----:B------:R-:W-:Y:S01]  /*0c30*/  FMUL R35, R49, R130 ;  /* 0x0000008231237220 */ /* 0x000fe20000400000 */
[----:B------:R-:W-:Y:S04]  /*0c40*/  STS.128 [R40], R16 ;  /* 0x0000001028007388 */ /* 0x000fe80000000c00 */
[----:B------:R3:W-:Y:S04]  /*0c50*/  STS.128 [R40+0x10], R20 ;  /* 0x0000101428007388 */ /* 0x0007e80000000c00 */
[----:B------:R-:W-:Y:S04]  /*0c60*/  STS.128 [R40+0x20], R28 ;  /* 0x0000201c28007388 */ /* 0x000fe80000000c00 */
[----:B------:R2:W-:Y:S04]  /*0c70*/  STS.128 [R40+0x30], R32 ;  /* 0x0000302028007388 */ /* 0x0005e80000000c00 */
[----:B------:R-:W-:Y:S01]  /*0c80*/  BAR.SYNC.DEFER_BLOCKING 0x0 ;  /* 0x0000000000007b1d */ /* 0x000fe20000010000 */
[C---:B0-----:R-:W-:Y:S01]  /*0c90*/  PRMT R115, R15.reuse, 0x7632, R115 ;  /* 0x000076320f737816 */ /* 0x041fe20000000073 */
[----:B------:R-:W-:Y:S01]  /*0ca0*/  IMAD.U32 R119, R15, 0x10000, RZ ;  /* 0x000100000f777824 */ /* 0x000fe200078e00ff */
[C---:B------:R-:W-:Y:S01]  /*0cb0*/  PRMT R116, R14.reuse, 0x7632, R116 ;  /* 0x000076320e747816 */ /* 0x040fe20000000074 */
[----:B------:R-:W-:Y:S01]  /*0cc0*/  IMAD.U32 R120, R14, 0x10000, RZ ;  /* 0x000100000e787824 */ /* 0x000fe200078e00ff */
[C---:B------:R-:W-:Y:S01]  /*0cd0*/  PRMT R117, R13.reuse, 0x7632, R117 ;  /* 0x000076320d757816 */ /* 0x040fe20000000075 */
[----:B------:R-:W-:Y:S01]  /*0ce0*/  IMAD.U32 R114, R13, 0x10000, RZ ;  /* 0x000100000d727824 */ /* 0x000fe200078e00ff */
[C---:B------:R-:W-:Y:S01]  /*0cf0*/  PRMT R118, R12.reuse, 0x7632, R118 ;  /* 0x000076320c767816 */ /* 0x040fe20000000076 */
[----:B------:R-:W-:Y:S01]  /*0d00*/  IMAD.U32 R113, R12, 0x10000, RZ ;  /* 0x000100000c717824 */ /* 0x000fe200078e00ff */
[C---:B---3--:R-:W-:Y:S01]  /*0d10*/  PRMT R20, R6.reuse, 0x7632, R20 ;  /* 0x0000763206147816 */ /* 0x048fe20000000014 */
[----:B------:R-:W-:Y:S01]  /*0d20*/  IMAD.U32 R121, R6, 0x10000, RZ ;  /* 0x0001000006797824 */ /* 0x000fe200078e00ff */
[C---:B------:R-:W-:Y:S01]  /*0d30*/  PRMT R123, R5.reuse, 0x7632, R123 ;  /* 0x00007632057b7816 */ /* 0x040fe2000000007b */
[----:B--2---:R-:W-:Y:S01]  /*0d40*/  IMAD.U32 R35, R5, 0x10000, RZ ;  /* 0x0001000005237824 */ /* 0x004fe200078e00ff */
[C---:B------:R-:W-:Y:S01]  /*0d50*/  PRMT R124, R4.reuse, 0x7632, R124 ;  /* 0x00007632047c7816 */ /* 0x040fe2000000007c */
[----:B------:R-:W-:Y:S01]  /*0d60*/  IMAD.U32 R31, R4, 0x10000, RZ ;  /* 0x00010000041f7824 */ /* 0x000fe200078e00ff */
[----:B------:R-:W0:Y:S04]  /*0d70*/  LDS.128 R36, [R0+0x10] ;  /* 0x0000100000247984 */ /* 0x000e280000000c00 */
[----:B------:R-:W2:Y:S04]  /*0d80*/  LDS.128 R12, [R0+0x1020] ;  /* 0x00102000000c7984 */ /* 0x000ea80000000c00 */
[----:B------:R-:W3:Y:S01]  /*0d90*/  LDS.128 R16, [R0] ;  /* 0x0000000000107984 */ /* 0x000ee20000000c00 */
[----:B------:R-:W-:-:S02]  /*0da0*/  PRMT R6, R7, 0x7632, R6 ;  /* 0x0000763207067816 */ /* 0x000fc40000000006 */
[C---:B------:R-:W-:Y:S02]  /*0db0*/  PRMT R5, R10.reuse, 0x7632, R5 ;  /* 0x000076320a057816 */ /* 0x040fe40000000005 */
[----:B------:R-:W-:Y:S01]  /*0dc0*/  PRMT R4, R11, 0x7632, R4 ;  /* 0x000076320b047816 */ /* 0x000fe20000000004 */
[----:B------:R-:W-:Y:S01]  /*0dd0*/  IMAD.U32 R128, R10, 0x10000, RZ ;  /* 0x000100000a807824 */ /* 0x000fe200078e00ff */
[----:B------:R-:W-:Y:S01]  /*0de0*/  PRMT R125, R9, 0x7632, R125 ;  /* 0x00007632097d7816 */ /* 0x000fe2000000007d */
[----:B------:R-:W-:Y:S02]  /*0df0*/  IMAD.U32 R126, R11, 0x10000, RZ ;  /* 0x000100000b7e7824 */ /* 0x000fe400078e00ff */
[----:B------:R-:W-:Y:S02]  /*0e00*/  IMAD.U32 R112, R9, 0x10000, RZ ;  /* 0x0001000009707824 */ /* 0x000fe400078e00ff */
[----:B------:R-:W-:Y:S02]  /*0e10*/  IMAD.U32 R33, R7, 0x10000, RZ ;  /* 0x0001000007217824 */ /* 0x000fe400078e00ff */
[----:B------:R-:W-:-:S02]  /*0e20*/  IMAD.U32 R10, R6, 0x10000, RZ ;  /* 0x00010000060a7824 */ /* 0x000fc400078e00ff */
[----:B------:R-:W-:Y:S02]  /*0e30*/  IMAD.U32 R9, R4, 0x10000, RZ ;  /* 0x0001000004097824 */ /* 0x000fe400078e00ff */
[----:B------:R-:W-:Y:S02]  /*0e40*/  IMAD.U32 R11, R5, 0x10000, RZ ;  /* 0x00010000050b7824 */ /* 0x000fe400078e00ff */
[----:B------:R-:W4:Y:S01]  /*0e50*/  LDS.128 R4, [R0+0x1010] ;  /* 0x0010100000047984 */ /* 0x000f220000000c00 */
[----:B------:R-:W-:Y:S01]  /*0e60*/  IMAD.U32 R122, R20, 0x10000, RZ ;  /* 0x00010000147a7824 */ /* 0x000fe200078e00ff */
[----:B------:R-:W-:Y:S01]  /*0e70*/  PRMT R127, R8, 0x7632, R127 ;  /* 0x00007632087f7816 */ /* 0x000fe2000000007f */
[C---:B-1----:R-:W-:Y:S01]  /*0e80*/  IMAD.U32 R29, R27.reuse, 0x10000, RZ ;  /* 0x000100001b1d7824 */ /* 0x042fe200078e00ff */
[----:B------:R-:W-:Y:S01]  /*0e90*/  PRMT R32, R27, 0x7632, R32 ;  /* 0x000076321b207816 */ /* 0x000fe20000000020 */
[C---:B------:R-:W-:Y:S01]  /*0ea0*/  IMAD.U32 R30, R26.reuse, 0x10000, RZ ;  /* 0x000100001a1e7824 */ /* 0x040fe200078e00ff */
[----:B------:R-:W-:Y:S01]  /*0eb0*/  PRMT R34, R26, 0x7632, R34 ;  /* 0x000076321a227816 */ /* 0x000fe20000000022 */
[C---:B------:R-:W-:Y:S01]  /*0ec0*/  IMAD.U32 R26, R25.reuse, 0x10000, RZ ;  /* 0x00010000191a7824 */ /* 0x040fe200078e00ff */
[----:B------:R-:W-:Y:S01]  /*0ed0*/  PRMT R27, R25, 0x7632, R27 ;  /* 0x00007632191b7816 */ /* 0x000fe2000000001b */
[----:B------:R-:W-:Y:S01]  /*0ee0*/  IMAD.U32 R21, R116, 0x10000, RZ ;  /* 0x0001000074157824 */ /* 0x000fe200078e00ff */
[C---:B------:R-:W-:Y:S01]  /*0ef0*/  PRMT R28, R24.reuse, 0x7632, R28 ;  /* 0x00007632181c7816 */ /* 0x040fe2000000001c */
[----:B------:R-:W-:Y:S01]  /*0f00*/  IMAD.U32 R25, R24, 0x10000, RZ ;  /* 0x0001000018197824 */ /* 0x000fe200078e00ff */
[----:B0-----:R-:W-:Y:S01]  /*0f10*/  FFMA R37, R122, R37, R11 ;  /* 0x000000257a257223 */ /* 0x001fe2000000000b */
[----:B------:R-:W-:Y:S01]  /*0f20*/  FFMA R20, R121, R36, R128 ;  /* 0x0000002479147223 */ /* 0x000fe20000000080 */
[----:B------:R-:W-:-:S02]  /*0f30*/  IMAD.U32 R24, R8, 0x10000, RZ ;  /* 0x0001000008187824 */ /* 0x000fc400078e00ff */
[----:B------:R-:W-:Y:S02]  /*0f40*/  IMAD.U32 R36, R123, 0x10000, RZ ;  /* 0x000100007b247824 */ /* 0x000fe400078e00ff */
[----:B------:R-:W-:Y:S02]  /*0f50*/  IMAD.U32 R125, R125, 0x10000, RZ ;  /* 0x000100007d7d7824 */ /* 0x000fe400078e00ff */
[----:B------:R-:W-:Y:S02]  /*0f60*/  IMAD.U32 R124, R124, 0x10000, RZ ;  /* 0x000100007c7c7824 */ /* 0x000fe400078e00ff */
[----:B------:R-:W-:Y:S01]  /*0f70*/  IMAD.U32 R127, R127, 0x10000, RZ ;  /* 0x000100007f7f7824 */ /* 0x000fe200078e00ff */
[C-C-:B------:R-:W-:Y:S01]  /*0f80*/  FFMA R22, R33.reuse, R38, R126.reuse ;  /* 0x0000002621167223 */ /* 0x140fe2000000007e */
[----:B------:R-:W-:Y:S01]  /*0f90*/  FFMA R21, R108, R37, R21 ;  /* 0x000000256c157223 */ /* 0x000fe20000000015 */
[----:B--2---:R-:W-:Y:S01]  /*0fa0*/  FFMA R126, R33, R14, R126 ;  /* 0x0000000e217e7223 */ /* 0x004fe2000000007e */
[C-C-:B------:R-:W-:Y:S01]  /*0fb0*/  FFMA R37, R10.reuse, R15, R9.reuse ;  /* 0x0000000f0a257223 */ /* 0x140fe20000000009 */
[----:B------:R-:W-:Y:S01]  /*0fc0*/  IMAD.U32 R8, R115, 0x10000, RZ ;  /* 0x0001000073087824 */ /* 0x000fe200078e00ff */
[----:B------:R-:W-:Y:S01]  /*0fd0*/  FFMA R23, R10, R39, R9 ;  /* 0x000000270a177223 */ /* 0x000fe20000000009 */
[----:B------:R-:W-:Y:S01]  /*0fe0*/  IADD3 R33, R41, UR4, RZ ;  /* 0x0000000429217c10 */ /* 0x000fe2000fffe0ff */
[----:B------:R-:W-:Y:S01]  /*0ff0*/  IMAD.U32 R15, R117, 0x10000, RZ ;  /* 0x00010000750f7824 */ /* 0x000fe200078e00ff */
[----:B---3--:R-:W-:Y:S01]  /*1000*/  FFMA R14, R35, R18, R112 ;  /* 0x00000012230e7223 */ /* 0x008fe20000000070 */
[----:B------:R-:W-:Y:S01]  /*1010*/  IMAD.U32 R118, R118, 0x10000, RZ ;  /* 0x0001000076767824 */ /* 0x000fe200078e00ff */
[----:B------:R-:W-:Y:S01]  /*1020*/  FFMA R19, R36, R19, R125 ;  /* 0x0000001324137223 */ /* 0x000fe2000000007d */
[----:B------:R-:W-:Y:S01]  /*1030*/  FFMA R16, R31, R16, R24 ;  /* 0x000000101f107223 */ /* 0x000fe20000000018 */
[----:B------:R-:W-:Y:S01]  /*1040*/  FFMA R17, R124, R17, R127 ;  /* 0x000000117c117223 */ /* 0x000fe2000000007f */
[----:B------:R-:W-:Y:S01]  /*1050*/  FFMA R121, R121, R12, R128 ;  /* 0x0000000c79797223 */ /* 0x000fe20000000080 */
[----:B------:R-:W-:Y:S01]  /*1060*/  FFMA R23, R111, R23, R8 ;  /* 0x000000176f177223 */ /* 0x000fe20000000008 */
[----:B------:R-:W-:Y:S01]  /*1070*/  FFMA R22, R106, R22, R119 ;  /* 0x000000166a167223 */ /* 0x000fe20000000077 */
[----:B------:R-:W-:Y:S01]  /*1080*/  FFMA R20, R105, R20, R120 ;  /* 0x0000001469147223 */ /* 0x000fe20000000078 */
[----:B------:R-:W-:Y:S01]  /*1090*/  IADD3 R12, R33, 0x400, RZ ;  /* 0x00000400210c7810 */ /* 0x000fe20007ffe0ff */
[----:B------:R-:W-:Y:S01]  /*10a0*/  FFMA R15, R110, R19, R15 ;  /* 0x000000136e0f7223 */ /* 0x000fe2000000000f */
[----:B------:R-:W-:Y:S01]  /*10b0*/  FFMA R14, R107, R14, R114 ;  /* 0x0000000e6b0e7223 */ /* 0x000fe20000000072 */
[----:B------:R-:W-:Y:S01]  /*10c0*/  FFMA R17, R109, R17, R118 ;  /* 0x000000116d117223 */ /* 0x000fe20000000076 */
[----:B------:R-:W-:Y:S01]  /*10d0*/  FFMA R16, R104, R16, R113 ;  /* 0x0000001068107223 */ /* 0x000fe20000000071 */
[----:B------:R-:W-:Y:S01]  /*10e0*/  FFMA R122, R122, R13, R11 ;  /* 0x0000000d7a7a7223 */ /* 0x000fe2000000000b */
[----:B------:R-:W-:Y:S01]  /*10f0*/  IMAD.U32 R19, R34, 0x10000, RZ ;  /* 0x0001000022137824 */ /* 0x000fe200078e00ff */
[----:B------:R-:W-:Y:S01]  /*1100*/  F2FP.BF16.PACK_AB R10, R21, R20 ;  /* 0x00000014150a723e */ /* 0x000fe200000010ff */
[----:B------:R-:W-:Y:S01]  /*1110*/  IMAD.WIDE R12, R12, R103, c[0x0][0x1a0] ;  /* 0x000068000c0c7625 */ /* 0x000fe200078e0267 */
[----:B------:R-:W-:Y:S01]  /*1120*/  F2FP.BF16.PACK_AB R11, R23, R22 ;  /* 0x00000016170b723e */ /* 0x000fe200000010ff */
[----:B------:R-:W-:Y:S01]  /*1130*/  FFMA R108, R108, R122, R19 ;  /* 0x0000007a6c6c7223 */ /* 0x000fe20000000013 */
[----:B------:R-:W-:-:S02]  /*1140*/  F2FP.BF16.PACK_AB R8, R17, R16 ;  /* 0x000000101108723e */ /* 0x000fc400000010ff */
[----:B------:R-:W-:Y:S01]  /*1150*/  F2FP.BF16.PACK_AB R9, R15, R14 ;  /* 0x0000000e0f09723e */ /* 0x000fe200000010ff */
[----:B------:R-:W-:Y:S01]  /*1160*/  IMAD.U32 R32, R32, 0x10000, RZ ;  /* 0x0001000020207824 */ /* 0x000fe200078e00ff */
[----:B----4-:R-:W-:Y:S01]  /*1170*/  FFMA R6, R35, R6, R112 ;  /* 0x0000000623067223 */ /* 0x010fe20000000070 */
[----:B------:R-:W-:Y:S01]  /*1180*/  IMAD.U32 R19, R27, 0x10000, RZ ;  /* 0x000100001b137824 */ /* 0x000fe200078e00ff */
[----:B------:R-:W-:Y:S01]  /*1190*/  FFMA R7, R36, R7, R125 ;  /* 0x0000000724077223 */ /* 0x000fe2000000007d */
[----:B------:R-:W-:Y:S01]  /*11a0*/  IMAD.U32 R28, R28, 0x10000, RZ ;  /* 0x000100001c1c7824 */ /* 0x000fe200078e00ff */
[----:B------:R-:W-:Y:S01]  /*11b0*/  FFMA R5, R124, R5, R127 ;  /* 0x000000057c057223 */ /* 0x000fe2000000007f */
[----:B------:R-:W-:Y:S01]  /*11c0*/  FFMA R4, R31, R4, R24 ;  /* 0x000000041f047223 */ /* 0x000fe20000000018 */
[----:B------:R0:W-:Y:S01]  /*11d0*/  @!P2 STG.E.128 [R12.64], R8 ;  /* 0x000000080c00a986 */ /* 0x0001e2000c101d06 */
[----:B------:R-:W-:Y:S01]  /*11e0*/  FFMA R111, R111, R37, R32 ;  /* 0x000000256f6f7223 */ /* 0x000fe20000000020 */
[----:B------:R-:W-:Y:S01]  /*11f0*/  FFMA R106, R106, R126, R29 ;  /* 0x0000007e6a6a7223 */ /* 0x000fe2000000001d */
[----:B------:R-:W-:Y:S01]  /*1200*/  FFMA R105, R105, R121, R30 ;  /* 0x0000007969697223 */ /* 0x000fe2000000001e */
[----:B------:R-:W-:Y:S01]  /*1210*/  FFMA R19, R110, R7, R19 ;  /* 0x000000076e137223 */ /* 0x000fe20000000013 */
[----:B------:R-:W-:Y:S01]  /*1220*/  FFMA R18, R107, R6, R26 ;  /* 0x000000066b127223 */ /* 0x000fe2000000001a */
[----:B------:R-:W-:Y:S01]  /*1230*/  FFMA R109, R109, R5, R28 ;  /* 0x000000056d6d7223 */ /* 0x000fe2000000001c */
[----:B------:R-:W-:Y:S01]  /*1240*/  FFMA R104, R104, R4, R25 ;  /* 0x0000000468687223 */ /* 0x000fe20000000019 */
[----:B------:R-:W-:Y:S01]  /*1250*/  IMAD.MOV.U32 R32, RZ, RZ, 0x3f800000 ;  /* 0x3f800000ff207424 */ /* 0x000fe200078e00ff */
[----:B------:R-:W-:Y:S01]  /*1260*/  CS2R R36, SRZ ;  /* 0x0000000000247805 */ /* 0x000fe2000001ff00 */
[----:B------:R-:W-:Y:S01]  /*1270*/  CS2R R38, SRZ ;  /* 0x0000000000267805 */ /* 0x000fe2000001ff00 */
[----:B------:R-:W-:Y:S01]  /*1280*/  IMAD.MOV.U32 R110, RZ, RZ, RZ ;  /* 0x000000ffff6e7224 */ /* 0x000fe200078e00ff */
[----:B------:R-:W-:Y:S01]  /*1290*/  CS2R R112, SRZ ;  /* 0x0000000000707805 */ /* 0x000fe2000001ff00 */
[----:B------:R-:W-:Y:S01]  /*12a0*/  IMAD.MOV.U32 R107, RZ, RZ, RZ ;  /* 0x000000ffff6b7224 */ /* 0x000fe200078e00ff */
[----:B0-----:R-:W-:Y:S01]  /*12b0*/  IADD3 R8, R33, 0x1000, RZ ;  /* 0x0000100021087810 */ /* 0x001fe20007ffe0ff */
[----:B------:R-:W-:Y:S01]  /*12c0*/  CS2R R114, SRZ ;  /* 0x0000000000727805 */ /* 0x000fe2000001ff00 */
[----:B------:R-:W-:Y:S01]  /*12d0*/  CS2R R116, SRZ ;  /* 0x0000000000747805 */ /* 0x000fe2000001ff00 */
[----:B------:R-:W-:Y:S01]  /*12e0*/  IMAD.MOV.U32 R118, RZ, RZ, RZ ;  /* 0x000000ffff767224 */ /* 0x000fe200078e00ff */
[----:B------:R-:W-:Y:S01]  /*12f0*/  F2FP.BF16.PACK_AB R6, R108, R105 ;  /* 0x000000696c06723e */ /* 0x000fe200000010ff */
[----:B------:R-:W-:Y:S01]  /*1300*/  IMAD.MOV.U32 R120, RZ, RZ, RZ ;  /* 0x000000ffff787224 */ /* 0x000fe200078e00ff */
[----:B------:R-:W-:Y:S01]  /*1310*/  F2FP.BF16.PACK_AB R7, R111, R106 ;  /* 0x0000006a6f07723e */ /* 0x000fe200000010ff */
[----:B------:R-:W-:Y:S01]  /*1320*/  IMAD.MOV.U32 R31, RZ, RZ, 0x3f800000 ;  /* 0x3f800000ff1f7424 */ /* 0x000fe200078e00ff */
[----:B------:R-:W-:Y:S01]  /*1330*/  F2FP.BF16.PACK_AB R4, R109, R104 ;  /* 0x000000686d04723e */ /* 0x000fe200000010ff */
[----:B------:R-:W-:Y:S01]  /*1340*/  IMAD.MOV.U32 R30, RZ, RZ, 0x3f800000 ;  /* 0x3f800000ff1e7424 */ /* 0x000fe200078e00ff */
[----:B------:R-:W-:Y:S01]  /*1350*/  F2FP.BF16.PACK_AB R5, R19, R18 ;  /* 0x000000121305723e */ /* 0x000fe200000010ff */
[----:B------:R-:W-:-:S02]  /*1360*/  IMAD.MOV.U32 R29, RZ, RZ, 0x3f800000 ;  /* 0x3f800000ff1d7424 */ /* 0x000fc400078e00ff */
[----:B------:R-:W-:Y:S02]  /*1370*/  IMAD.MOV.U32 R28, RZ, RZ, 0x3f800000 ;  /* 0x3f800000ff1c7424 */ /* 0x000fe400078e00ff */
[----:B------:R-:W-:Y:S02]  /*1380*/  IMAD.MOV.U32 R27, RZ, RZ, 0x3f800000 ;  /* 0x3f800000ff1b7424 */ /* 0x000fe400078e00ff */
[----:B------:R-:W-:Y:S02]  /*1390*/  IMAD.MOV.U32 R26, RZ, RZ, 0x3f800000 ;  /* 0x3f800000ff1a7424 */ /* 0x000fe400078e00ff */
[----:B------:R-:W-:Y:S02]  /*13a0*/  IMAD.MOV.U32 R25, RZ, RZ, 0x3f800000 ;  /* 0x3f800000ff197424 */ /* 0x000fe400078e00ff */
[----:B------:R-:W-:Y:S02]  /*13b0*/  IMAD.MOV.U32 R24, RZ, RZ, 0x3f800000 ;  /* 0x3f800000ff187424 */ /* 0x000fe400078e00ff */
[----:B------:R-:W-:-:S02]  /*13c0*/  IMAD.MOV.U32 R13, RZ, RZ, 0x3f800000 ;  /* 0x3f800000ff0d7424 */ /* 0x000fc400078e00ff */
[----:B------:R-:W-:Y:S02]  /*13d0*/  IMAD.MOV.U32 R12, RZ, RZ, 0x3f800000 ;  /* 0x3f800000ff0c7424 */ /* 0x000fe400078e00ff */
[----:B------:R-:W-:Y:S02]  /*13e0*/  IMAD.MOV.U32 R11, RZ, RZ, 0x3f800000 ;  /* 0x3f800000ff0b7424 */ /* 0x000fe400078e00ff */
[----:B------:R-:W-:Y:S02]  /*13f0*/  IMAD.MOV.U32 R10, RZ, RZ, 0x3f800000 ;  /* 0x3f800000ff0a7424 */ /* 0x000fe400078e00ff */
[----:B------:R-:W-:Y:S02]  /*1400*/  IMAD.MOV.U32 R35, RZ, RZ, 0x3f800000 ;  /* 0x3f800000ff237424 */ /* 0x000fe400078e00ff */
[----:B------:R-:W-:Y:S02]  /*1410*/  IMAD.MOV.U32 R34, RZ, RZ, 0x3f800000 ;  /* 0x3f800000ff227424 */ /* 0x000fe400078e00ff */
[----:B------:R-:W-:-:S02]  /*1420*/  IMAD.MOV.U32 R33, RZ, RZ, 0x3f800000 ;  /* 0x3f800000ff217424 */ /* 0x000fc400078e00ff */
[----:B------:R-:W-:-:S04]  /*1430*/  IMAD.WIDE R8, R8, R103, c[0x0][0x1a0] ;  /* 0x0000680008087625 */ /* 0x000fc800078e0267 */
[----:B------:R-:W-:Y:S02]  /*1440*/  IMAD.MOV.U32 R124, RZ, RZ, R20 ;  /* 0x000000ffff7c7224 */ /* 0x000fe400078e0014 */
[----:B------:R-:W-:Y:S02]  /*1450*/  IMAD.MOV.U32 R125, RZ, RZ, R21 ;  /* 0x000000ffff7d7224 */ /* 0x000fe400078e0015 */
[----:B------:R-:W-:Y:S02]  /*1460*/  IMAD.MOV.U32 R126, RZ, RZ, R22 ;  /* 0x000000ffff7e7224 */ /* 0x000fe400078e0016 */
[----:B------:R-:W-:Y:S02]  /*1470*/  IMAD.MOV.U32 R131, RZ, RZ, R23 ;  /* 0x000000ffff837224 */ /* 0x000fe400078e0017 */
[----:B------:R-:W-:Y:S02]  /*1480*/  IMAD.MOV.U32 R137, RZ, RZ, R105 ;  /* 0x000000ffff897224 */ /* 0x000fe400078e0069 */
[----:B------:R-:W-:-:S02]  /*1490*/  IMAD.MOV.U32 R146, RZ, RZ, R108 ;  /* 0x000000ffff927224 */ /* 0x000fc400078e006c */
        /* <DEDUP_REMOVED lines=9> */
[----:B------:R-:W-:Y:S01]  /*1530*/  IMAD.MOV.U32 R141, RZ, RZ, R19 ;  /* 0x000000ffff8d7224 */ /* 0x000fe200078e0013 */
[----:B------:R-:W-:Y:S05]  /*1540*/  @!P0 BRA `(.L_x_0) ;  /* 0x00000e0000008947 */ /* 0x000fea0003800000 */
[----:B------:R-:W-:Y:S01]  /*1550*/  FADD R32, R93, 1 ;  /* 0x3f8000005d207421 */ /* 0x000fe20000000000 */
[----:B------:R-:W-:Y:S01]  /*1560*/  FADD R36, R16, -R61 ;  /* 0x8000003d10247221 */ /* 0x000fe20000000000 */
[----:B------:R-:W-:Y:S01]  /*1570*/  FADD R31, R92, 1 ;  /* 0x3f8000005c1f7421 */ /* 0x000fe20000000000 */
[----:B------:R-:W-:Y:S01]  /*1580*/  FADD R37, R17, -R60 ;  /* 0x8000003c11257221 */ /* 0x000fe20000000000 */
[C---:B------:R-:W-:Y:S01]  /*1590*/  FMUL R119, R32.reuse, 0.25 ;  /* 0x3e80000020777820 */ /* 0x040fe20000400000 */
[----:B------:R-:W-:Y:S01]  /*15a0*/  FSETP.GEU.AND P3, PT, |R32|, 1.175494350822287508e-38, PT ;  /* 0x008000002000780b */ /* 0x000fe20003f6e200 */
[----:B------:R-:W-:Y:S01]  /*15b0*/  FMUL R121, R36, 0.25 ;  /* 0x3e80000024797820 */ /* 0x000fe20000400000 */
[----:B------:R-:W-:Y:S01]  /*15c0*/  FADD R30, R91, 1 ;  /* 0x3f8000005b1e7421 */ /* 0x000fe20000000000 */
[----:B------:R-:W-:Y:S01]  /*15d0*/  FSETP.GT.AND P0, PT, |R32|, 8.50705917302346158658e+37, PT ;  /* 0x7e8000002000780b */ /* 0x000fe20003f04200 */
[----:B------:R-:W-:Y:S01]  /*15e0*/  FADD R38, R14, -R59 ;  /* 0x8000003b0e267221 */ /* 0x000fe20000000000 */
[C---:B------:R-:W-:Y:S01]  /*15f0*/  FSETP.GEU.AND P6, PT, |R31|.reuse, 1.175494350822287508e-38, PT ;  /* 0x008000001f00780b */ /* 0x040fe20003fce200 */
[----:B------:R-:W-:Y:S01]  /*1600*/  FMUL R124, R31, 0.25 ;  /* 0x3e8000001f7c7820 */ /* 0x000fe20000400000 */
[----:B------:R-:W-:Y:S01]  /*1610*/  FMUL R126, R37, 0.25 ;  /* 0x3e800000257e7820 */ /* 0x000fe20000400000 */
[----:B------:R-:W-:Y:S01]  /*1620*/  FADD R29, R90, 1 ;  /* 0x3f8000005a1d7421 */ /* 0x000fe20000000000 */
[----:B------:R-:W-:Y:S01]  /*1630*/  FSETP.GT.AND P4, PT, |R31|, 8.50705917302346158658e+37, PT ;  /* 0x7e8000001f00780b */ /* 0x000fe20003f84200 */
[----:B------:R-:W-:Y:S01]  /*1640*/  FADD R39, R15, -R58 ;  /* 0x8000003a0f277221 */ /* 0x000fe20000000000 */
[----:B------:R-:W-:Y:S01]  /*1650*/  FSEL R119, R119, R32, P0 ;  /* 0x0000002077777208 */ /* 0x000fe20000000000 */
[----:B------:R-:W-:Y:S01]  /*1660*/  FMUL R127, R38, 0.25 ;  /* 0x3e800000267f7820 */ /* 0x000fe20000400000 */
[----:B------:R-:W-:Y:S01]  /*1670*/  FSEL R122, R121, R36, P0 ;  /* 0x00000024797a7208 */ /* 0x000fe20000000000 */
[C---:B------:R-:W-:Y:S01]  /*1680*/  FMUL R123, R30.reuse, 0.25 ;  /* 0x3e8000001e7b7820 */ /* 0x040fe20000400000 */
[C---:B------:R-:W-:Y:S01]  /*1690*/  FSETP.GEU.AND P0, PT, |R30|.reuse, 1.175494350822287508e-38, PT ;  /* 0x008000001e00780b */ /* 0x040fe20003f0e200 */
[----:B------:R-:W-:Y:S01]  /*16a0*/  FADD R28, R89, 1 ;  /* 0x3f800000591c7421 */ /* 0x000fe20000000000 */
[----:B------:R-:W-:Y:S01]  /*16b0*/  FSETP.GT.AND P5, PT, |R30|, 8.50705917302346158658e+37, PT ;  /* 0x7e8000001e00780b */ /* 0x000fe20003fa4200 */
[----:B------:R-:W-:Y:S01]  /*16c0*/  FADD R110, R20, -R57 ;  /* 0x80000039146e7221 */ /* 0x000fe20000000000 */
[----:B------:R-:W-:Y:S01]  /*16d0*/  FSEL R125, R124, R31, P4 ;  /* 0x0000001f7c7d7208 */ /* 0x000fe20002000000 */
[----:B------:R-:W-:Y:S01]  /*16e0*/  @!P3 FMUL R119, R119, 16777216 ;  /* 0x4b8000007777b820 */ /* 0x000fe20000400000 */
[----:B------:R-:W-:Y:S01]  /*16f0*/  FSEL R121, R126, R37, P4 ;  /* 0x000000257e797208 */ /* 0x000fe20002000000 */
[----:B------:R-:W-:Y:S01]  /*1700*/  @!P3 FMUL R122, R122, 16777216 ;  /* 0x4b8000007a7ab820 */ /* 0x000fe20000400000 */
[C---:B------:R-:W-:Y:S01]  /*1710*/  FSETP.GEU.AND P4, PT, |R29|.reuse, 1.175494350822287508e-38, PT ;  /* 0x008000001d00780b */ /* 0x040fe20003f8e200 */
[----:B------:R-:W-:Y:S01]  /*1720*/  FMUL R126, R29, 0.25 ;  /* 0x3e8000001d7e7820 */ /* 0x000fe20000400000 */
[----:B------:R-:W-:Y:S01]  /*1730*/  FMUL R130, R39, 0.25 ;  /* 0x3e80000027827820 */ /* 0x000fe20000400000 */
[----:B------:R-:W-:Y:S01]  /*1740*/  FADD R27, R88, 1 ;  /* 0x3f800000581b7421 */ /* 0x000fe20000000000 */
[----:B------:R-:W-:Y:S01]  /*1750*/  FSETP.GT.AND P3, PT, |R29|, 8.50705917302346158658e+37, PT ;  /* 0x7e8000001d00780b */ /* 0x000fe20003f64200 */
[----:B------:R-:W-:Y:S01]  /*1760*/  @!P6 FMUL R125, R125, 16777216 ;  /* 0x4b8000007d7de820 */ /* 0x000fe20000400000 */
[----:B------:R-:W-:Y:S01]  /*1770*/  FSEL R124, R127, R38, P5 ;  /* 0x000000267f7c7208 */ /* 0x000fe20002800000 */
[----:B------:R-:W-:Y:S01]  /*1780*/  @!P6 FMUL R121, R121, 16777216 ;  /* 0x4b8000007979e820 */ /* 0x000fe20000400000 */
[----:B------:R-:W-:Y:S01]  /*1790*/  FSEL R132, R123, R30, P5 ;  /* 0x0000001e7b847208 */ /* 0x000fe20002800000 */
[----:B------:R-:W-:Y:S01]  /*17a0*/  FMUL R127, R28, 0.25 ;  /* 0x3e8000001c7f7820 */ /* 0x000fe20000400000 */
[----:B------:R-:W-:Y:S01]  /*17b0*/  FMUL R131, R110, 0.25 ;  /* 0x3e8000006e837820 */ /* 0x000fe20000400000 */
[----:B------:R-:W-:Y:S01]  /*17c0*/  FADD R103, R21, -R56 ;  /* 0x8000003815677221 */ /* 0x000fe20000000000 */
[----:B------:R-:W-:Y:S01]  /*17d0*/  FADD R26, R87, 1 ;  /* 0x3f800000571a7421 */ /* 0x000fe20000000000 */
[----:B------:R-:W-:Y:S01]  /*17e0*/  FSETP.GT.AND P6, PT, |R28|, 8.50705917302346158658e+37, PT ;  /* 0x7e8000001c00780b */ /* 0x000fe20003fc4200 */
[----:B------:R-:W-:Y:S01]  /*17f0*/  @!P0 FMUL R132, R132, 16777216 ;  /* 0x4b80000084848820 */ /* 0x000fe20000400000 */
[----:B------:R-:W-:Y:S01]  /*1800*/  FSETP.GEU.AND P5, PT, |R28|, 1.175494350822287508e-38, PT ;  /* 0x008000001c00780b */ /* 0x000fe20003fae200 */
[----:B------:R-:W-:Y:S01]  /*1810*/  @!P0 FMUL R124, R124, 16777216 ;  /* 0x4b8000007c7c8820 */ /* 0x000fe20000400000 */
[----:B------:R-:W-:Y:S01]  /*1820*/  FSEL R129, R126, R29, P3 ;  /* 0x0000001d7e817208 */ /* 0x000fe20001800000 */
[----:B------:R-:W-:Y:S01]  /*1830*/  FMUL R136, R103, 0.25 ;  /* 0x3e80000067887820 */ /* 0x000fe20000400000 */
[----:B------:R-:W-:Y:S01]  /*1840*/  FSEL R123, R130, R39, P3 ;  /* 0x00000027827b7208 */ /* 0x000fe20001800000 */
[C---:B------:R-:W-:Y:S01]  /*1850*/  FMUL R130, R27.reuse, 0.25 ;  /* 0x3e8000001b827820 */ /* 0x040fe20000400000 */
[----:B------:R-:W-:Y:S01]  /*1860*/  FSETP.GEU.AND P3, PT, |R27|, 1.175494350822287508e-38, PT ;  /* 0x008000001b00780b */ /* 0x000fe20003f6e200 */
[----:B------:R-:W-:Y:S01]  /*1870*/  FADD R25, R86, 1 ;  /* 0x3f80000056197421 */ /* 0x000fe20000000000 */
[----:B------:R-:W-:Y:S01]  /*1880*/  FSEL R134, R127, R28, P6 ;  /* 0x0000001c7f867208 */ /* 0x000fe20003000000 */
[----:B------:R0:W1:Y:S01]  /*1890*/  MUFU.RCP R128, R119 ;  /* 0x0000007700807308 */ /* 0x0000620000001000 */
[----:B------:R-:W-:Y:S01]  /*18a0*/  FSEL R126, R131, R110, P6 ;  /* 0x0000006e837e7208 */ /* 0x000fe20003000000 */
[----:B------:R-:W-:Y:S01]  /*18b0*/  FADD R112, R22, -R55 ;  /* 0x8000003716707221 */ /* 0x000fe20000000000 */
[----:B------:R-:W-:Y:S01]  /*18c0*/  FSETP.GT.AND P0, PT, |R27|, 8.50705917302346158658e+37, PT ;  /* 0x7e8000001b00780b */ /* 0x000fe20003f04200 */
[----:B------:R-:W-:Y:S01]  /*18d0*/  @!P4 FMUL R129, R129, 16777216 ;  /* 0x4b8000008181c820 */ /* 0x000fe20000400000 */
[C---:B------:R-:W-:Y:S01]  /*18e0*/  FSETP.GEU.AND P6, PT, |R26|.reuse, 1.175494350822287508e-38, PT ;  /* 0x008000001a00780b */ /* 0x040fe20003fce200 */
[----:B------:R-:W-:Y:S01]  /*18f0*/  @!P4 FMUL R123, R123, 16777216 ;  /* 0x4b8000007b7bc820 */ /* 0x000fe20000400000 */
[----:B------:R-:W-:Y:S01]  /*1900*/  FADD R107, R23, -R54 ;  /* 0x80000036176b7221 */ /* 0x000fe20000000000 */
[C---:B------:R-:W-:Y:S01]  /*1910*/  FSETP.GT.AND P4, PT, |R26|.reuse, 8.50705917302346158658e+37, PT ;  /* 0x7e8000001a00780b */ /* 0x040fe20003f84200 */
[----:B0-----:R-:W-:Y:S01]  /*1920*/  FMUL R119, R26, 0.25 ;  /* 0x3e8000001a777820 */ /* 0x001fe20000400000 */
[----:B------:R-:W-:Y:S01]  /*1930*/  FSEL R133, R130, R27, P0 ;  /* 0x0000001b82857208 */ /* 0x000fe20000000000 */
[----:B------:R-:W-:Y:S01]  /*1940*/  FADD R24, R85, 1 ;  /* 0x3f80000055187421 */ /* 0x000fe20000000000 */
[----:B------:R-:W-:Y:S01]  /*1950*/  FSEL R127, R136, R103, P0 ;  /* 0x00000067887f7208 */ /* 0x000fe20000000000 */
[----:B------:R-:W-:Y:S01]  /*1960*/  FADD R114, R104, -R53 ;  /* 0x8000003568727221 */ /* 0x000fe20000000000 */
[----:B------:R-:W-:Y:S01]  /*1970*/  FSETP.GEU.AND P0, PT, |R25|, 1.175494350822287508e-38, PT ;  /* 0x008000001900780b */ /* 0x000fe20003f0e200 */
[----:B------:R-:W-:Y:S01]  /*1980*/  FMUL R131, R112, 0.25 ;  /* 0x3e80000070837820 */ /* 0x000fe20000400000 */
[----:B------:R-:W-:Y:S01]  /*1990*/  @!P5 FMUL R134, R134, 16777216 ;  /* 0x4b8000008686d820 */ /* 0x000fe20000400000 */
[----:B------:R-:W-:Y:S01]  /*19a0*/  @!P5 FMUL R126, R126, 16777216 ;  /* 0x4b8000007e7ed820 */ /* 0x000fe20000400000 */
[----:B------:R-:W-:Y:S01]  /*19b0*/  FSEL R119, R119, R26, P4 ;  /* 0x0000001a77777208 */ /* 0x000fe20002000000 */
[----:B------:R-:W-:Y:S01]  /*19c0*/  FMUL R136, R25, 0.25 ;  /* 0x3e80000019887820 */ /* 0x000fe20000400000 */
[----:B------:R-:W-:Y:S01]  /*19d0*/  FMUL R138, R107, 0.25 ;  /* 0x3e8000006b8a7820 */ /* 0x000fe20000400000 */
[----:B------:R-:W-:Y:S01]  /*19e0*/  FSETP.GT.AND P5, PT, |R25|, 8.50705917302346158658e+37, PT ;  /* 0x7e8000001900780b */ /* 0x000fe20003fa4200 */
[----:B------:R-:W-:Y:S01]  /*19f0*/  @!P3 FMUL R133, R133, 16777216 ;  /* 0x4b8000008585b820 */ /* 0x000fe20000400000 */
[----:B------:R-:W-:Y:S01]  /*1a00*/  @!P3 FMUL R127, R127, 16777216 ;  /* 0x4b8000007f7fb820 */ /* 0x000fe20000400000 */
[----:B------:R-:W-:Y:S01]  /*1a10*/  FMUL R135, R24, 0.25 ;  /* 0x3e80000018877820 */ /* 0x000fe20000400000 */
[----:B------:R-:W-:Y:S01]  /*1a20*/  FMUL R137, R114, 0.25 ;  /* 0x3e80000072897820 */ /* 0x000fe20000400000 */
[----:B------:R-:W-:Y:S01]  /*1a30*/  FADD R12, R83, 1 ;  /* 0x3f800000530c7421 */ /* 0x000fe20000000000 */
[----:B------:R-:W-:Y:S01]  /*1a40*/  FSETP.GT.AND P3, PT, |R24|, 8.50705917302346158658e+37, PT ;  /* 0x7e8000001800780b */ /* 0x000fe20003f64200 */
[----:B------:R-:W-:Y:S01]  /*1a50*/  FADD R13, R84, 1 ;  /* 0x3f800000540d7421 */ /* 0x000fe20000000000 */
[----:B------:R-:W-:Y:S01]  /*1a60*/  FSEL R130, R131, R112, P4 ;  /* 0x0000007083827208 */ /* 0x000fe20002000000 */
[----:B------:R-:W-:Y:S01]  /*1a70*/  FADD R113, R109, -R52 ;  /* 0x800000346d717221 */ /* 0x000fe20000000000 */
[----:B------:R-:W-:Y:S01]  /*1a80*/  FSETP.GEU.AND P4, PT, |R24|, 1.175494350822287508e-38, PT ;  /* 0x008000001800780b */ /* 0x000fe20003f8e200 */
[----:B------:R-:W-:Y:S01]  /*1a90*/  @!P6 FMUL R119, R119, 16777216 ;  /* 0x4b8000007777e820 */ /* 0x000fe20000400000 */
[----:B------:R-:W-:Y:S01]  /*1aa0*/  FSEL R139, R136, R25, P5 ;  /* 0x00000019888b7208 */ /* 0x000fe20002800000 */
[----:B------:R-:W-:Y:S01]  /*1ab0*/  FADD R116, R18, -R51 ;  /* 0x8000003312747221 */ /* 0x000fe20000000000 */
[----:B------:R-:W-:Y:S01]  /*1ac0*/  FSEL R131, R138, R107, P5 ;  /* 0x0000006b8a837208 */ /* 0x000fe20002800000 */
[----:B------:R-:W-:Y:S01]  /*1ad0*/  @!P6 FMUL R130, R130, 16777216 ;  /* 0x4b8000008282e820 */ /* 0x000fe20000400000 */
[----:B------:R-:W-:Y:S01]  /*1ae0*/  FSEL R142, R135, R24, P3 ;  /* 0x00000018878e7208 */ /* 0x000fe20001800000 */
[----:B------:R0:W-:Y:S01]  /*1af0*/  MUFU.RCP R138, R119 ;  /* 0x00000077008a7308 */ /* 0x0001e20000001000 */
[----:B------:R-:W-:Y:S01]  /*1b00*/  FSEL R136, R137, R114, P3 ;  /* 0x0000007289887208 */ /* 0x000fe20001800000 */
[----:B------:R-:W-:Y:S01]  /*1b10*/  FMUL R140, R13, 0.25 ;  /* 0x3e8000000d8c7820 */ /* 0x000fe20000400000 */
[C---:B------:R-:W-:Y:S01]  /*1b20*/  FSETP.GEU.AND P3, PT, |R12|.reuse, 1.175494350822287508e-38, PT ;  /* 0x008000000c00780b */ /* 0x040fe20003f6e200 */
[----:B------:R-:W-:Y:S01]  /*1b30*/  FMUL R144, R113, 0.25 ;  /* 0x3e80000071907820 */ /* 0x000fe20000400000 */
[----:B------:R-:W-:Y:S01]  /*1b40*/  FSETP.GT.AND P6, PT, |R13|, 8.50705917302346158658e+37, PT ;  /* 0x7e8000000d00780b */ /* 0x000fe20003fc4200 */
[----:B------:R-:W-:Y:S01]  /*1b50*/  @!P0 FMUL R139, R139, 16777216 ;  /* 0x4b8000008b8b8820 */ /* 0x000fe20000400000 */
[----:B------:R-:W-:Y:S01]  /*1b60*/  @!P0 FMUL R131, R131, 16777216 ;  /* 0x4b80000083838820 */ /* 0x000fe20000400000 */
[----:B------:R-:W-:Y:S01]  /*1b70*/  FMUL R137, R12, 0.25 ;  /* 0x3e8000000c897820 */ /* 0x000fe20000400000 */
[----:B0-----:R-:W-:Y:S01]  /*1b80*/  FMUL R119, R116, 0.25 ;  /* 0x3e80000074777820 */ /* 0x001fe20000400000 */
[----:B------:R-:W-:Y:S01]  /*1b90*/  FSETP.GT.AND P0, PT, |R12|, 8.50705917302346158658e+37, PT ;  /* 0x7e8000000c00780b */ /* 0x000fe20003f04200 */
[----:B------:R-:W-:Y:S01]  /*1ba0*/  FADD R11, R82, 1 ;  /* 0x3f800000520b7421 */ /* 0x000fe20000000000 */
[----:B------:R-:W-:Y:S01]  /*1bb0*/  FSEL R143, R140, R13, P6 ;  /* 0x0000000d8c8f7208 */ /* 0x000fe20003000000 */
[----:B------:R-:W-:Y:S01]  /*1bc0*/  FADD R35, R80, 1 ;  /* 0x3f80000050237421 */ /* 0x000fe20000000000 */
[----:B------:R-:W-:Y:S01]  /*1bd0*/  FSEL R135, R144, R113, P6 ;  /* 0x0000007190877208 */ /* 0x000fe20003000000 */
[----:B------:R-:W-:Y:S01]  /*1be0*/  FADD R115, R19, -R50 ;  /* 0x8000003213737221 */ /* 0x000fe20000000000 */
[----:B------:R-:W-:Y:S01]  /*1bf0*/  FSEL R144, R137, R12, P0 ;  /* 0x0000000c89907208 */ /* 0x000fe20000000000 */
[----:B------:R-:W-:Y:S01]  /*1c00*/  @!P4 FMUL R142, R142, 16777216 ;  /* 0x4b8000008e8ec820 */ /* 0x000fe20000400000 */
[----:B------:R-:W-:Y:S01]  /*1c10*/  FSEL R140, R119, R116, P0 ;  /* 0x00000074778c7208 */ /* 0x000fe20000000000 */
[----:B------:R-:W-:Y:S01]  /*1c20*/  @!P4 FMUL R136, R136, 16777216 ;  /* 0x4b8000008888c820 */ /* 0x000fe20000400000 */
[----:B------:R-:W-:Y:S01]  /*1c30*/  FSETP.GEU.AND P5, PT, |R13|, 1.175494350822287508e-38, PT ;  /* 0x008000000d00780b */ /* 0x000fe20003fae200 */
[C---:B------:R-:W-:Y:S01]  /*1c40*/  FMUL R146, R11.reuse, 0.25 ;  /* 0x3e8000000b927820 */ /* 0x040fe20000400000 */
[C---:B------:R-:W-:Y:S01]  /*1c50*/  FSETP.GT.AND P4, PT, |R11|.reuse, 8.50705917302346158658e+37, PT ;  /* 0x7e8000000b00780b */ /* 0x040fe20003f84200 */
[----:B------:R-:W-:Y:S01]  /*1c60*/  @!P3 FMUL R144, R144, 16777216 ;  /* 0x4b8000009090b820 */ /* 0x000fe20000400000 */
[----:B------:R-:W-:Y:S01]  /*1c70*/  FSETP.GEU.AND P6, PT, |R11|, 1.175494350822287508e-38, PT ;  /* 0x008000000b00780b */ /* 0x000fe20003fce200 */
[----:B------:R-:W-:Y:S01]  /*1c80*/  @!P3 FMUL R140, R140, 16777216 ;  /* 0x4b8000008c8cb820 */ /* 0x000fe20000400000 */
[----:B------:R-:W-:Y:S01]  /*1c90*/  FSETP.GEU.AND P3, PT, |R35|, 1.175494350822287508e-38, PT ;  /* 0x008000002300780b */ /* 0x000fe20003f6e200 */
[----:B------:R-:W-:Y:S01]  /*1ca0*/  FMUL R148, R115, 0.25 ;  /* 0x3e80000073947820 */ /* 0x000fe20000400000 */
[----:B------:R-:W-:Y:S01]  /*1cb0*/  FADD R34, R79, 1 ;  /* 0x3f8000004f227421 */ /* 0x000fe20000000000 */
[----:B------:R-:W-:Y:S01]  /*1cc0*/  FADD R120, R106, -R46 ;  /* 0x8000002e6a787221 */ /* 0x000fe20000000000 */
[----:B------:R-:W-:Y:S01]  /*1cd0*/  FSEL R145, R146, R11, P4 ;  /* 0x0000000b92917208 */ /* 0x000fe20002000000 */
[----:B------:R-:W-:Y:S01]  /*1ce0*/  FMUL R146, R35, 0.25 ;  /* 0x3e80000023927820 */ /* 0x000fe20000400000 */
[----:B------:R-:W-:Y:S01]  /*1cf0*/  FADD R10, R81, 1 ;  /* 0x3f800000510a7421 */ /* 0x000fe20000000000 */
[----:B------:R-:W-:Y:S01]  /*1d00*/  FADD R118, R105, -R48 ;  /* 0x8000003069767221 */ /* 0x000fe20000000000 */
[----:B------:R-:W-:Y:S01]  /*1d10*/  FSETP.GT.AND P0, PT, |R35|, 8.50705917302346158658e+37, PT ;  /* 0x7e8000002300780b */ /* 0x000fe20003f04200 */
[----:B------:R-:W-:Y:S01]  /*1d20*/  FMUL R119, R34, 0.25 ;  /* 0x3e80000022777820 */ /* 0x000fe20000400000 */
[----:B------:R-:W-:Y:S01]  /*1d30*/  FSEL R141, R148, R115, P4 ;  /* 0x00000073948d7208 */ /* 0x000fe20002000000 */
[----:B------:R-:W-:Y:S01]  /*1d40*/  FMUL R147, R120, 0.25 ;  /* 0x3e80000078937820 */ /* 0x000fe20000400000 */
[----:B------:R-:W-:Y:S01]  /*1d50*/  FADD R117, R108, -R47 ;  /* 0x8000002f6c757221 */ /* 0x000fe20000000000 */
[----:B------:R-:W-:Y:S01]  /*1d60*/  FSETP.GT.AND P4, PT, |R34|, 8.50705917302346158658e+37, PT ;  /* 0x7e8000002200780b */ /* 0x000fe20003f84200 */
[----:B------:R-:W-:Y:S01]  /*1d70*/  @!P5 FMUL R143, R143, 16777216 ;  /* 0x4b8000008f8fd820 */ /* 0x000fe20000400000 */
[----:B------:R-:W-:Y:S01]  /*1d80*/  @!P5 FMUL R135, R135, 16777216 ;  /* 0x4b8000008787d820 */ /* 0x000fe20000400000 */
[----:B------:R-:W-:Y:S01]  /*1d90*/  FMUL R149, R10, 0.25 ;  /* 0x3e8000000a957820 */ /* 0x000fe20000400000 */
[----:B------:R-:W-:Y:S01]  /*1da0*/  FMUL R137, R118, 0.25 ;  /* 0x3e80000076897820 */ /* 0x000fe20000400000 */
[----:B------:R-:W-:Y:S01]  /*1db0*/  FSEL R148, R146, R35, P0 ;  /* 0x0000002392947208 */ /* 0x000fe20000000000 */
[----:B------:R-:W-:Y:S01]  /*1dc0*/  FADD R33, R78, 1 ;  /* 0x3f8000004e217421 */ /* 0x000fe20000000000 */
[----:B------:R-:W-:Y:S01]  /*1dd0*/  FSETP.GT.AND P5, PT, |R10|, 8.50705917302346158658e+37, PT ;  /* 0x7e8000000a00780b */ /* 0x000fe20003fa4200 */
[----:B------:R-:W-:Y:S01]  /*1de0*/  @!P6 FMUL R145, R145, 16777216 ;  /* 0x4b8000009191e820 */ /* 0x000fe20000400000 */
[----:B------:R-:W-:Y:S01]  /*1df0*/  @!P6 FMUL R141, R141, 16777216 ;  /* 0x4b8000008d8de820 */ /* 0x000fe20000400000 */
[----:B------:R-:W-:Y:S01]  /*1e00*/  FMUL R150, R117, 0.25 ;  /* 0x3e80000075967820 */ /* 0x000fe20000400000 */
[----:B------:R-:W-:Y:S01]  /*1e10*/  FSEL R151, R119, R34, P4 ;  /* 0x0000002277977208 */ /* 0x000fe20002000000 */
[----:B------:R-:W-:Y:S01]  /*1e20*/  @!P3 FMUL R148, R148, 16777216 ;  /* 0x4b8000009494b820 */ /* 0x000fe20000400000 */
[----:B------:R-:W-:Y:S01]  /*1e30*/  FSEL R147, R147, R120, P4 ;  /* 0x0000007893937208 */ /* 0x000fe20002000000 */
[----:B------:R-:W0:Y:S01]  /*1e40*/  MUFU.RCP R125, R125 ;  /* 0x0000007d007d7308 */ /* 0x000e220000001000 */
[----:B------:R-:W-:Y:S01]  /*1e50*/  FSETP.GEU.AND P6, PT, |R34|, 1.175494350822287508e-38, PT ;  /* 0x008000002200780b */ /* 0x000fe20003fce200 */
[----:B------:R-:W-:Y:S01]  /*1e60*/  FADD R153, R111, -R42 ;  /* 0x8000002a6f997221 */ /* 0x000fe20000000000 */
[----:B------:R-:W-:Y:S01]  /*1e70*/  FSETP.GEU.AND P4, PT, |R10|, 1.175494350822287508e-38, PT ;  /* 0x008000000a00780b */ /* 0x000fe20003f8e200 */
[----:B-1----:R-:W-:Y:S01]  /*1e80*/  FFMA R119, R128, R122, R61 ;  /* 0x0000007a80777223 */ /* 0x002fe2000000003d */
[----:B------:R-:W-:Y:S01]  /*1e90*/  FSEL R149, R149, R10, P5 ;  /* 0x0000000a95957208 */ /* 0x000fe20002800000 */
[----:B------:R-:W-:Y:S01]  /*1ea0*/  FMUL R128, R153, 0.25 ;  /* 0x3e80000099807820 */ /* 0x000fe20000400000 */
[----:B------:R-:W-:Y:S01]  /*1eb0*/  FSEL R137, R137, R118, P5 ;  /* 0x0000007689897208 */ /* 0x000fe20002800000 */
[----:B------:R-:W1:Y:S01]  /*1ec0*/  MUFU.RCP R148, R148 ;  /* 0x0000009400947308 */ /* 0x000e620000001000 */
[C---:B------:R-:W-:Y:S01]  /*1ed0*/  FSETP.GEU.AND P5, PT, |R33|.reuse, 1.175494350822287508e-38, PT ;  /* 0x008000002100780b */ /* 0x040fe20003fae200 */
[----:B------:R-:W-:Y:S01]  /*1ee0*/  FADD R16, R16, -R119 ;  /* 0x8000007710107221 */ /* 0x000fe20000000000 */
[----:B------:R-:W-:Y:S01]  /*1ef0*/  FSEL R146, R150, R117, P0 ;  /* 0x0000007596927208 */ /* 0x000fe20000000000 */
[C---:B------:R-:W-:Y:S01]  /*1f00*/  FMUL R150, R33.reuse, 0.25 ;  /* 0x3e80000021967820 */ /* 0x040fe20000400000 */
[----:B------:R-:W-:Y:S01]  /*1f10*/  FSETP.GT.AND P0, PT, |R33|, 8.50705917302346158658e+37, PT ;  /* 0x7e8000002100780b */ /* 0x000fe20003f04200 */
[----:B------:R-:W-:Y:S01]  /*1f20*/  @!P6 FMUL R151, R151, 16777216 ;  /* 0x4b8000009797e820 */ /* 0x000fe20000400000 */
[----:B------:R-:W-:Y:S01]  /*1f30*/  @!P6 FMUL R147, R147, 16777216 ;  /* 0x4b8000009393e820 */ /* 0x000fe20000400000 */
[----:B------:R-:W2:Y:S01]  /*1f40*/  MUFU.RCP R133, R133 ;  /* 0x0000008500857308 */ /* 0x000ea20000001000 */
[----:B------:R-:W-:Y:S01]  /*1f50*/  FSEL R150, R150, R33, P0 ;  /* 0x0000002196967208 */ /* 0x000fe20000000000 */
[----:B------:R-:W-:Y:S01]  /*1f60*/  @!P4 FMUL R149, R149, 16777216 ;  /* 0x4b8000009595c820 */ /* 0x000fe20000400000 */
[----:B------:R-:W-:Y:S01]  /*1f70*/  @!P3 FMUL R146, R146, 16777216 ;  /* 0x4b8000009292b820 */ /* 0x000fe20000400000 */
[----:B0-----:R-:W-:Y:S01]  /*1f80*/  FFMA R121, R125, R121, R60 ;  /* 0x000000797d797223 */ /* 0x001fe2000000003c */
[----:B------:R-:W-:Y:S01]  /*1f90*/  @!P4 FMUL R137, R137, 16777216 ;  /* 0x4b8000008989c820 */ /* 0x000fe20000400000 */
[----:B------:R-:W-:Y:S01]  /*1fa0*/  @!P5 FMUL R150, R150, 16777216 ;  /* 0x4b8000009696d820 */ /* 0x000fe20000400000 */
[----:B------:R-:W-:Y:S01]  /*1fb0*/  FFMA R36, R36, R16, R77 ;  /* 0x0000001024247223 */ /* 0x000fe2000000004d */
[----:B------:R-:W0:Y:S01]  /*1fc0*/  MUFU.RCP R129, R129 ;  /* 0x0000008100817308 */ /* 0x000e220000001000 */
[----:B-1----:R-:W-:Y:S01]  /*1fd0*/  FFMA R146, R148, R146, R47 ;  /* 0x0000009294927223 */ /* 0x002fe2000000002f */
[----:B------:R-:W-:-:S04]  /*1fe0*/  FADD R17, R17, -R121 ;  /* 0x8000007911117221 */ /* 0x000fc80000000000 */
[----:B------:R-:W-:Y:S02]  /*1ff0*/  FFMA R37, R37, R17, R76 ;  /* 0x0000001125257223 */ /* 0x000fe4000000004c */
[----:B------:R-:W1:Y:S01]  /*2000*/  MUFU.RCP R145, R145 ;  /* 0x0000009100917308 */ /* 0x000e620000001000 */
[----:B--2---:R-:W-:Y:S01]  /*2010*/  FFMA R125, R133, R127, R56 ;  /* 0x0000007f857d7223 */ /* 0x004fe20000000038 */
[----:B------:R-:W-:-:S05]  /*2020*/  FSEL R127, R128, R153, P0 ;  /* 0x00000099807f7208 */ /* 0x000fca0000000000 */
[----:B------:R-:W-:Y:S01]  /*2030*/  @!P5 FMUL R127, R127, 16777216 ;  /* 0x4b8000007f7fd820 */ /* 0x000fe20000400000 */
[----:B------:R-:W2:Y:S01]  /*2040*/  MUFU.RCP R143, R143 ;  /* 0x0000008f008f7308 */ /* 0x000ea20000001000 */
[----:B0-----:R-:W-:Y:S01]  /*2050*/  FFMA R123, R129, R123, R58 ;  /* 0x0000007b817b7223 */ /* 0x001fe2000000003a */
[----:B------:R-:W-:-:S03]  /*2060*/  FADD R129, R108, -R146 ;  /* 0x800000926c817221 */ /* 0x000fc60000000000 */
[----:B------:R-:W-:Y:S01]  /*2070*/  FADD R15, R15, -R123 ;  /* 0x8000007b0f0f7221 */ /* 0x000fe20000000000 */
[----:B------:R-:W-:Y:S02]  /*2080*/  FFMA R129, R117, R129, R64 ;  /* 0x0000008175817223 */ /* 0x000fe40000000040 */
[----:B------:R-:W0:Y:S01]  /*2090*/  MUFU.RCP R144, R144 ;  /* 0x0000009000907308 */ /* 0x000e220000001000 */
[----:B-1----:R-:W-:Y:S01]  /*20a0*/  FFMA R141, R145, R141, R50 ;  /* 0x0000008d918d7223 */ /* 0x002fe20000000032 */
[----:B------:R-:W-:-:S03]  /*20b0*/  FFMA R39, R39, R15, R74 ;  /* 0x0000000f27277223 */ /* 0x000fc6000000004a */
[----:B------:R-:W-:-:S03]  /*20c0*/  FADD R117, R19, -R141 ;  /* 0x8000008d13757221 */ /* 0x000fc60000000000 */
[----:B------:R-:W1:Y:S01]  /*20d0*/  MUFU.RCP R132, R132 ;  /* 0x0000008400847308 */ /* 0x000e620000001000 */
[----:B--2---:R-:W-:Y:S01]  /*20e0*/  FFMA R135, R143, R135, R52 ;  /* 0x000000878f877223 */ /* 0x004fe20000000034 */
[----:B------:R-:W-:-:S03]  /*20f0*/  FFMA R117, R115, R117, R66 ;  /* 0x0000007573757223 */ /* 0x000fc60000000042 */
[----:B------:R-:W-:-:S03]  /*2100*/  FADD R19, R109, -R135 ;  /* 0x800000876d137221 */ /* 0x000fc60000000000 */
[----:B------:R-:W2:Y:S01]  /*2110*/  MUFU.RCP R134, R134 ;  /* 0x0000008600867308 */ /* 0x000ea20000001000 */
[----:B0-----:R-:W-:Y:S01]  /*2120*/  FFMA R140, R144, R140, R51 ;  /* 0x0000008c908c7223 */ /* 0x001fe20000000033 */
[----:B------:R-:W-:Y:S01]  /*2130*/  FFMA R115, R113, R19, R68 ;  /* 0x0000001371737223 */ /* 0x000fe20000000044 */
[----:B------:R-:W-:Y:S02]  /*2140*/  FADD R19, R21, -R125 ;  /* 0x8000007d15137221 */ /* 0x000fe40000000000 */
[----:B------:R-:W-:-:S03]  /*2150*/  FADD R18, R18, -R140 ;  /* 0x8000008c12127221 */ /* 0x000fc60000000000 */
[----:B------:R-:W0:Y:S01]  /*2160*/  MUFU.RCP R139, R139 ;  /* 0x0000008b008b7308 */ /* 0x000e220000001000 */
[----:B-1----:R-:W-:Y:S01]  /*2170*/  FFMA R122, R132, R124, R59 ;  /* 0x0000007c847a7223 */ /* 0x002fe2000000003b */
[----:B------:R-:W-:-:S03]  /*2180*/  FFMA R116, R116, R18, R67 ;  /* 0x0000001274747223 */ /* 0x000fc60000000043 */
[----:B------:R-:W-:-:S03]  /*2190*/  FADD R14, R14, -R122 ;  /* 0x8000007a0e0e7221 */ /* 0x000fc60000000000 */
[----:B------:R-:W1:Y:S01]  /*21a0*/  MUFU.RCP R142, R142 ;  /* 0x0000008e008e7308 */ /* 0x000e620000001000 */
[----:B--2---:R-:W-:Y:S01]  /*21b0*/  FFMA R124, R134, R126, R57 ;  /* 0x0000007e867c7223 */ /* 0x004fe20000000039 */
[----:B------:R-:W-:Y:S01]  /*21c0*/  FFMA R126, R138, R130, R55 ;  /* 0x000000828a7e7223 */ /* 0x000fe20000000037 */
[----:B------:R-:W-:Y:S02]  /*21d0*/  FFMA R38, R38, R14, R75 ;  /* 0x0000000e26267223 */ /* 0x000fe4000000004b */
[----:B------:R-:W-:Y:S01]  /*21e0*/  FADD R20, R20, -R124 ;  /* 0x8000007c14147221 */ /* 0x000fe20000000000 */
[----:B------:R-:W-:Y:S02]  /*21f0*/  FADD R18, R22, -R126 ;  /* 0x8000007e16127221 */ /* 0x000fe40000000000 */
[----:B------:R-:W2:Y:S01]  /*2200*/  MUFU.RCP R151, R151 ;  /* 0x0000009700977308 */ /* 0x000ea20000001000 */
[----:B0-----:R-:W-:Y:S01]  /*2210*/  FFMA R131, R139, R131, R54 ;  /* 0x000000838b837223 */ /* 0x001fe20000000036 */
[----:B------:R-:W-:Y:S01]  /*2220*/  FFMA R112, R112, R18, R71 ;  /* 0x0000001270707223 */ /* 0x000fe20000000047 */
[----:B------:R-:W-:-:S02]  /*2230*/  FFMA R110, R110, R20, R73 ;  /* 0x000000146e6e7223 */ /* 0x000fc40000000049 */
[----:B------:R-:W-:-:S03]  /*2240*/  FADD R113, R23, -R131 ;  /* 0x8000008317717221 */ /* 0x000fc60000000000 */
[----:B------:R-:W0:Y:S01]  /*2250*/  MUFU.RCP R155, R150 ;  /* 0x00000096009b7308 */ /* 0x000e220000001000 */
[----:B-1----:R-:W-:Y:S01]  /*2260*/  FFMA R136, R142, R136, R53 ;  /* 0x000000888e887223 */ /* 0x002fe20000000035 */
[----:B------:R-:W-:Y:S01]  /*2270*/  FFMA R113, R107, R113, R70 ;  /* 0x000000716b717223 */ /* 0x000fe20000000046 */
[----:B------:R-:W-:Y:S02]  /*2280*/  FFMA R107, R103, R19, R72 ;  /* 0x00000013676b7223 */ /* 0x000fe40000000048 */
[----:B------:R-:W-:-:S03]  /*2290*/  FADD R104, R104, -R136 ;  /* 0x8000008868687221 */ /* 0x000fc60000000000 */
[----:B------:R-:W1:Y:S01]  /*22a0*/  MUFU.RCP R149, R149 ;  /* 0x0000009500957308 */ /* 0x000e620000001000 */
[----:B--2---:R-:W-:Y:S01]  /*22b0*/  FFMA R147, R151, R147, R46 ;  /* 0x0000009397937223 */ /* 0x004fe2000000002e */
[----:B------:R-:W-:-:S03]  /*22c0*/  FFMA R114, R114, R104, R69 ;  /* 0x0000006872727223 */ /* 0x000fc60000000045 */
[----:B------:R-:W-:Y:S01]  /*22d0*/  FADD R106, R106, -R147 ;  /* 0x800000936a6a7221 */ /* 0x000fe20000000000 */
[----:B0-----:R-:W-:-:S03]  /*22e0*/  FFMA R127, R155, R127, R42 ;  /* 0x0000007f9b7f7223 */ /* 0x001fc6000000002a */
[----:B------:R-:W-:Y:S01]  /*22f0*/  FFMA R120, R120, R106, R63 ;  /* 0x0000006a78787223 */ /* 0x000fe2000000003f */
[----:B------:R-:W-:Y:S01]  /*2300*/  FADD R111, R111, -R127 ;  /* 0x8000007f6f6f7221 */ /* 0x000fe20000000000 */
[----:B-1----:R-:W-:-:S03]  /*2310*/  FFMA R137, R149, R137, R48 ;  /* 0x0000008995897223 */ /* 0x002fc60000000030 */
[----:B------:R-:W-:Y:S01]  /*2320*/  FFMA R153, R153, R111, R62 ;  /* 0x0000006f99997223 */ /* 0x000fe2000000003e */
[----:B------:R-:W-:-:S04]  /*2330*/  FADD R105, R105, -R137 ;  /* 0x8000008969697221 */ /* 0x000fc80000000000 */
[----:B------:R-:W-:Y:S01]  /*2340*/  FFMA R118, R118, R105, R65 ;  /* 0x0000006976767223 */ /* 0x000fe20000000041 */
.L_x_0:
[----:B------:R-:W-:Y:S01]  /*2350*/  UIADD3 UR4, UP0, UR4, 0x400, URZ ;  /* 0x0000040004047890 */ /* 0x000fe2000ff1e03f */
[----:B------:R-:W-:Y:S01]  /*2360*/  IADD3 R96, P0, R96, 0x800, RZ ;  /* 0x0000080060607810 */ /* 0x000fe20007f1e0ff */
[----:B------:R0:W-:Y:S01]  /*2370*/  @!P2 STG.E.128 [R8.64], R4 ;  /* 0x000000040800a986 */ /* 0x0001e2000c101d06 */
[----:B------:R-:W-:Y:S01]  /*2380*/  IADD3 R100, P3, R100, 0x800, RZ ;  /* 0x0000080064647810 */ /* 0x000fe20007f7e0ff */
[----:B------:R-:W-:Y:S01]  /*2390*/  UIADD3.X UR5, URZ, UR5, URZ, UP0, !UPT ;  /* 0x000000053f057290 */ /* 0x000fe200087fe43f */
[----:B------:R-:W-:Y:S01]  /*23a0*/  IADD3 R98, P4, R98, 0x800, RZ ;  /* 0x0000080062627810 */ /* 0x000fe20007f9e0ff */
[----:B------:R-:W-:Y:S01]  /*23b0*/  UISETP.GE.U32.AND UP0, UPT, UR4, 0x800, UPT ;  /* 0x000008000400788c */ /* 0x000fe2000bf06070 */
[----:B------:R-:W-:Y:S01]  /*23c0*/  FSEL R61, R119, R61, !P2 ;  /* 0x0000003d773d7208 */ /* 0x000fe20005000000 */
[----:B------:R-:W-:Y:S01]  /*23d0*/  IMAD.X R95, RZ, RZ, R95, P0 ;  /* 0x000000ffff5f7224 */ /* 0x000fe200000e065f */
[----:B------:R-:W-:Y:S01]  /*23e0*/  FSEL R60, R121, R60, !P2 ;  /* 0x0000003c793c7208 */ /* 0x000fe20005000000 */
[----:B------:R-:W-:Y:S01]  /*23f0*/  UISETP.GE.U32.AND.EX UP0, UPT, UR5, URZ, UPT, UP0 ;  /* 0x0000003f0500728c */ /* 0x000fe2000bf06100 */
[----:B------:R-:W-:Y:S01]  /*2400*/  FSEL R59, R122, R59, !P2 ;  /* 0x0000003b7a3b7208 */ /* 0x000fe20005000000 */
[----:B------:R-:W-:Y:S01]  /*2410*/  IMAD.X R99, RZ, RZ, R99, P3 ;  /* 0x000000ffff637224 */ /* 0x000fe200018e0663 */
[----:B------:R-:W-:Y:S01]  /*2420*/  FSEL R58, R123, R58, !P2 ;  /* 0x0000003a7b3a7208 */ /* 0x000fe20005000000 */
[----:B------:R-:W-:Y:S01]  /*2430*/  IMAD.X R97, RZ, RZ, R97, P4 ;  /* 0x000000ffff617224 */ /* 0x000fe200020e0661 */
[----:B------:R-:W-:-:S02]  /*2440*/  FSEL R57, R124, R57, !P2 ;  /* 0x000000397c397208 */ /* 0x000fc40005000000 */
[----:B------:R-:W-:Y:S02]  /*2450*/  PLOP3.LUT P5, PT, PT, PT, UP0, 0x80, 0x0 ;  /* 0x000000000000781c */ /* 0x000fe40003faf008 */
[----:B------:R-:W-:Y:S02]  /*2460*/  FSEL R56, R125, R56, !P2 ;  /* 0x000000387d387208 */ /* 0x000fe40005000000 */
[----:B------:R-:W-:Y:S02]  /*2470*/  FSEL R55, R126, R55, !P2 ;  /* 0x000000377e377208 */ /* 0x000fe40005000000 */
[----:B------:R-:W-:Y:S02]  /*2480*/  FSEL R54, R131, R54, !P2 ;  /* 0x0000003683367208 */ /* 0x000fe40005000000 */
[----:B------:R-:W-:Y:S02]  /*2490*/  FSEL R53, R136, R53, !P2 ;  /* 0x0000003588357208 */ /* 0x000fe40005000000 */
[----:B------:R-:W-:-:S02]  /*24a0*/  FSEL R52, R135, R52, !P2 ;  /* 0x0000003487347208 */ /* 0x000fc40005000000 */
[----:B------:R-:W-:Y:S02]  /*24b0*/  FSEL R51, R140, R51, !P2 ;  /* 0x000000338c337208 */ /* 0x000fe40005000000 */
        /* <DEDUP_REMOVED lines=36> */
[----:B------:R-:W-:Y:S01]  /*2700*/  FSEL R78, R33, R78, !P2 ;  /* 0x0000004e214e7208 */ /* 0x000fe20005000000 */
[----:B0-----:R-:W-:Y:S01]  /*2710*/  @P5 CALL.REL.NOINC `(.L_x_1) ;  /* 0x0000001000005944 */ /* 0x001fe20003c00000 */
[----:B------:R-:W-:Y:S05]  /*2720*/  BRA `(.L_x_2) ;  /* 0xffffde5000007947 */ /* 0x000fea000383ffff */
.L_x_1:
[----:B------:R-:W-:Y:S01]  /*2730*/  FADD R16, R93, R92 ;  /* 0x0000005c5d107221 */ /* 0x000fe20000000000 */
[----:B------:R-:W-:Y:S01]  /*2740*/  FMUL R3, R92, 0.25 ;  /* 0x3e8000005c037820 */ /* 0x000fe20000400000 */
[----:B------:R-:W-:Y:S01]  /*2750*/  FADD R12, R85, R84 ;  /* 0x00000054550c7221 */ /* 0x000fe20000000000 */
[----:B------:R-:W-:Y:S01]  /*2760*/  FMUL R9, R84, 0.25 ;  /* 0x3e80000054097820 */ /* 0x000fe20000400000 */
[----:B------:R-:W-:Y:S01]  /*2770*/  FADD R60, -R61, R60 ;  /* 0x0000003c3d3c7221 */ /* 0x000fe20000000100 */
[----:B------:R-:W-:Y:S01]  /*2780*/  FSETP.GT.AND P3, PT, |R16|, 8.50705917302346158658e+37, PT ;  /* 0x7e8000001000780b */ /* 0x000fe20003f64200 */
[----:B------:R-:W-:Y:S01]  /*2790*/  FMUL R15, R12, 0.25 ;  /* 0x3e8000000c0f7820 */ /* 0x000fe20000400000 */
[----:B------:R-:W-:Y:S01]  /*27a0*/  FSETP.GEU.AND P0, PT, |R16|, 1.175494350822287508e-38, PT ;  /* 0x008000001000780b */ /* 0x000fe20003f0e200 */
[----:B------:R-:W-:Y:S01]  /*27b0*/  FMUL R0, R60, R60 ;  /* 0x0000003c3c007220 */ /* 0x000fe20000400000 */
[----:B------:R-:W-:Y:S01]  /*27c0*/  FSEL R7, R3, R92, P3 ;  /* 0x0000005c03077208 */ /* 0x000fe20001800000 */
[----:B------:R-:W-:Y:S01]  /*27d0*/  FMUL R3, R16, 0.25 ;  /* 0x3e80000010037820 */ /* 0x000fe20000400000 */
[C---:B------:R-:W-:Y:S01]  /*27e0*/  FSETP.GEU.AND P4, PT, |R12|.reuse, 1.175494350822287508e-38, PT ;  /* 0x008000000c00780b */ /* 0x040fe20003f8e200 */
[----:B------:R-:W-:Y:S01]  /*27f0*/  FADD R11, R91, R16 ;  /* 0x000000105b0b7221 */ /* 0x000fe20000000000 */
[----:B------:R-:W-:Y:S01]  /*2800*/  FSETP.GT.AND P6, PT, |R12|, 8.50705917302346158658e+37, PT ;  /* 0x7e8000000c00780b */ /* 0x000fe20003fc4200 */
[----:B------:R-:W-:Y:S01]  /*2810*/  FMUL R93, R93, R0 ;  /* 0x000000005d5d7220 */ /* 0x000fe20000400000 */
[----:B------:R-:W-:Y:S01]  /*2820*/  FSEL R6, R3, R16, P3 ;  /* 0x0000001003067208 */ /* 0x000fe20001800000 */
[----:B------:R-:W-:Y:S01]  /*2830*/  FMUL R18, R83, 0.25 ;  /* 0x3e80000053127820 */ /* 0x000fe20000400000 */
[----:B------:R-:W-:Y:S01]  /*2840*/  FSEL R84, R9, R84, P6 ;  /* 0x0000005409547208 */ /* 0x000fe20003000000 */
[----:B------:R-:W-:Y:S01]  /*2850*/  FADD R9, R83, R12 ;  /* 0x0000000c53097221 */ /* 0x000fe20000000000 */
[----:B------:R-:W-:Y:S01]  /*2860*/  FSEL R17, R15, R12, P6 ;  /* 0x0000000c0f117208 */ /* 0x000fe20003000000 */
[----:B------:R-:W-:Y:S01]  /*2870*/  @!P0 FMUL R6, R6, 16777216 ;  /* 0x4b80000006068820 */ /* 0x000fe20000400000 */
[----:B------:R-:W-:Y:S01]  /*2880*/  FMUL R10, R91, 0.25 ;  /* 0x3e8000005b0a7820 */ /* 0x000fe20000400000 */
[C---:B------:R-:W-:Y:S01]  /*2890*/  FADD R0, R90.reuse, R11 ;  /* 0x0000000b5a007221 */ /* 0x040fe20000000000 */
[----:B------:R-:W-:Y:S01]  /*28a0*/  FSETP.GT.AND P6, PT, |R9|, 8.50705917302346158658e+37, PT ;  /* 0x7e8000000900780b */ /* 0x000fe20003fc4200 */
[----:B------:R-:W-:Y:S01]  /*28b0*/  @!P4 FMUL R17, R17, 16777216 ;  /* 0x4b8000001111c820 */ /* 0x000fe20000400000 */
[----:B------:R-:W-:Y:S01]  /*28c0*/  FSETP.GT.AND P5, PT, |R11|, 8.50705917302346158658e+37, PT ;  /* 0x7e8000000b00780b */ /* 0x000fe20003fa4200 */
[----:B------:R-:W0:Y:S01]  /*28d0*/  MUFU.RCP R6, R6 ;  /* 0x0000000600067308 */ /* 0x000e220000001000 */
[----:B------:R-:W-:Y:S01]  /*28e0*/  FMUL R13, R90, 0.25 ;  /* 0x3e8000005a0d7820 */ /* 0x000fe20000400000 */
[----:B------:R-:W-:Y:S01]  /*28f0*/  FSEL R22, R18, R83, P6 ;  /* 0x0000005312167208 */ /* 0x000fe20003000000 */
[----:B------:R-:W-:Y:S01]  /*2900*/  FMUL R18, R9, 0.25 ;  /* 0x3e80000009127820 */ /* 0x000fe20000400000 */
[----:B------:R-:W-:Y:S01]  /*2910*/  FSETP.GT.AND P3, PT, |R0|, 8.50705917302346158658e+37, PT ;  /* 0x7e8000000000780b */ /* 0x000fe20003f64200 */
[----:B------:R-:W-:Y:S01]  /*2920*/  @!P0 FMUL R7, R7, 16777216 ;  /* 0x4b80000007078820 */ /* 0x000fe20000400000 */
[----:B------:R-:W-:Y:S01]  /*2930*/  FSEL R91, R10, R91, P5 ;  /* 0x0000005b0a5b7208 */ /* 0x000fe20002800000 */
[C---:B------:R-:W-:Y:S01]  /*2940*/  FADD R10, R82.reuse, R9 ;  /* 0x00000009520a7221 */ /* 0x040fe20000000000 */
[C---:B------:R-:W-:Y:S01]  /*2950*/  FMUL R8, R11.reuse, 0.25 ;  /* 0x3e8000000b087820 */ /* 0x040fe20000400000 */
[----:B------:R-:W-:Y:S01]  /*2960*/  FSETP.GEU.AND P0, PT, |R11|, 1.175494350822287508e-38, PT ;  /* 0x008000000b00780b */ /* 0x000fe20003f0e200 */
[----:B------:R-:W1:Y:S01]  /*2970*/  MUFU.RCP R17, R17 ;  /* 0x0000001100117308 */ /* 0x000e620000001000 */
[----:B------:R-:W-:Y:S01]  /*2980*/  FSEL R90, R13, R90, P3 ;  /* 0x0000005a0d5a7208 */ /* 0x000fe20001800000 */
[----:B------:R-:W-:Y:S01]  /*2990*/  FMUL R13, R82, 0.25 ;  /* 0x3e800000520d7820 */ /* 0x000fe20000400000 */
[----:B------:R-:W-:Y:S01]  /*29a0*/  @!P4 FMUL R84, R84, 16777216 ;  /* 0x4b8000005454c820 */ /* 0x000fe20000400000 */
[----:B------:R-:W-:Y:S01]  /*29b0*/  FSEL R21, R18, R9, P6 ;  /* 0x0000000912157208 */ /* 0x000fe20003000000 */
[----:B------:R-:W-:Y:S01]  /*29c0*/  FADD R52, -R53, R52 ;  /* 0x0000003435347221 */ /* 0x000fe20000000100 */
[----:B------:R-:W-:Y:S01]  /*29d0*/  FSETP.GT.AND P6, PT, |R10|, 8.50705917302346158658e+37, PT ;  /* 0x7e8000000a00780b */ /* 0x000fe20003fc4200 */
[C---:B------:R-:W-:Y:S01]  /*29e0*/  FMUL R15, R0.reuse, 0.25 ;  /* 0x3e800000000f7820 */ /* 0x040fe20000400000 */
[----:B------:R-:W-:Y:S01]  /*29f0*/  FSETP.GEU.AND P4, PT, |R0|, 1.175494350822287508e-38, PT ;  /* 0x008000000000780b */ /* 0x000fe20003f8e200 */
[----:B------:R-:W-:Y:S01]  /*2a00*/  FMUL R14, R52, R52 ;  /* 0x00000034340e7220 */ /* 0x000fe20000400000 */
[----:B------:R-:W-:Y:S01]  /*2a10*/  FSEL R8, R8, R11, P5 ;  /* 0x0000000b08087208 */ /* 0x000fe20002800000 */
[----:B------:R-:W-:Y:S01]  /*2a20*/  FADD R3, R89, R0 ;  /* 0x0000000059037221 */ /* 0x000fe20000000000 */
[----:B------:R-:W-:Y:S01]  /*2a30*/  FSETP.GEU.AND P5, PT, |R9|, 1.175494350822287508e-38, PT ;  /* 0x008000000900780b */ /* 0x000fe20003fae200 */
[----:B------:R-:W-:Y:S01]  /*2a40*/  FMUL R85, R85, R14 ;  /* 0x0000000e55557220 */ /* 0x000fe20000400000 */
[----:B------:R-:W-:Y:S01]  /*2a50*/  FSEL R25, R13, R82, P6 ;  /* 0x000000520d197208 */ /* 0x000fe20003000000 */
[----:B0-----:R-:W-:Y:S01]  /*2a60*/  FMUL R13, R6, R7 ;  /* 0x00000007060d7220 */ /* 0x001fe20000400000 */
[----:B------:R-:W-:Y:S01]  /*2a70*/  FADD R7, R81, R10 ;  /* 0x0000000a51077221 */ /* 0x000fe20000000000 */
[----:B------:R-:W-:Y:S01]  /*2a80*/  FSEL R15, R15, R0, P3 ;  /* 0x000000000f0f7208 */ /* 0x000fe20001800000 */
[----:B------:R-:W-:Y:S01]  /*2a90*/  FMUL R14, R89, 0.25 ;  /* 0x3e800000590e7820 */ /* 0x000fe20000400000 */
[----:B------:R-:W-:Y:S01]  /*2aa0*/  @!P0 FMUL R8, R8, 16777216 ;  /* 0x4b80000008088820 */ /* 0x000fe20000400000 */
[----:B------:R-:W-:Y:S01]  /*2ab0*/  @!P0 FMUL R91, R91, 16777216 ;  /* 0x4b8000005b5b8820 */ /* 0x000fe20000400000 */
[----:B------:R-:W-:Y:S01]  /*2ac0*/  FSETP.GT.AND P0, PT, |R3|, 8.50705917302346158658e+37, PT ;  /* 0x7e8000000300780b */ /* 0x000fe20003f04200 */
[----:B------:R-:W-:Y:S01]  /*2ad0*/  FMUL R6, R81, 0.25 ;  /* 0x3e80000051067820 */ /* 0x000fe20000400000 */
[----:B------:R-:W-:Y:S01]  /*2ae0*/  FSETP.GT.AND P3, PT, |R7|, 8.50705917302346158658e+37, PT ;  /* 0x7e8000000700780b */ /* 0x000fe20003f64200 */
[----:B-1----:R-:W-:Y:S01]  /*2af0*/  FMUL R84, R17, R84 ;  /* 0x0000005411547220 */ /* 0x002fe20000400000 */
[----:B------:R-:W-:Y:S01]  /*2b00*/  @!P4 FMUL R15, R15, 16777216 ;  /* 0x4b8000000f0fc820 */ /* 0x000fe20000400000 */
[----:B------:R-:W-:Y:S01]  /*2b10*/  @!P4 FMUL R90, R90, 16777216 ;  /* 0x4b8000005a5ac820 */ /* 0x000fe20000400000 */
[----:B------:R-:W-:Y:S01]  /*2b20*/  FSEL R20, R14, R89, P0 ;  /* 0x000000590e147208 */ /* 0x000fe20000000000 */
[C---:B------:R-:W-:Y:S01]  /*2b30*/  FMUL R17, R10.reuse, 0.25 ;  /* 0x3e8000000a117820 */ /* 0x040fe20000400000 */
[----:B------:R-:W-:Y:S01]  /*2b40*/  FSETP.GEU.AND P4, PT, |R10|, 1.175494350822287508e-38, PT ;  /* 0x008000000a00780b */ /* 0x000fe20003f8e200 */
[----:B------:R0:W-:Y:S01]  /*2b50*/  MUFU.RCP R14, R8 ;  /* 0x00000008000e7308 */ /* 0x0001e20000001000 */
[----:B------:R-:W-:Y:S01]  /*2b60*/  @!P5 FMUL R21, R21, 16777216 ;  /* 0x4b8000001515d820 */ /* 0x000fe20000400000 */
[----:B------:R-:W-:Y:S01]  /*2b70*/  FSEL R28, R6, R81, P3 ;  /* 0x00000051061c7208 */ /* 0x000fe20001800000 */
[----:B------:R-:W-:Y:S01]  /*2b80*/  @!P5 FMUL R22, R22, 16777216 ;  /* 0x4b8000001616d820 */ /* 0x000fe20000400000 */
[----:B------:R-:W-:Y:S01]  /*2b90*/  FMUL R18, R3, 0.25 ;  /* 0x3e80000003127820 */ /* 0x000fe20000400000 */
[----:B------:R-:W-:Y:S01]  /*2ba0*/  FSETP.NEU.AND P5, PT, R16, RZ, PT ;  /* 0x000000ff1000720b */ /* 0x000fe20003fad000 */
[----:B------:R-:W-:Y:S01]  /*2bb0*/  FADD R6, R80, R7 ;  /* 0x0000000750067221 */ /* 0x000fe20000000000 */
[----:B------:R-:W-:Y:S01]  /*2bc0*/  FSEL R24, R17, R10, P6 ;  /* 0x0000000a11187208 */ /* 0x000fe20003000000 */
[C---:B------:R-:W-:Y:S01]  /*2bd0*/  FMUL R19, R88.reuse, 0.25 ;  /* 0x3e80000058137820 */ /* 0x040fe20000400000 */
[----:B0-----:R-:W-:Y:S01]  /*2be0*/  FADD R8, R88, R3 ;  /* 0x0000000358087221 */ /* 0x001fe20000000000 */
[----:B------:R-:W-:Y:S01]  /*2bf0*/  FMUL R27, R80, 0.25 ;  /* 0x3e800000501b7820 */ /* 0x000fe20000400000 */
[----:B------:R-:W-:Y:S01]  /*2c00*/  FSEL R17, R18, R3, P0 ;  /* 0x0000000312117208 */ /* 0x000fe20000000000 */
[----:B------:R-:W-:Y:S01]  /*2c10*/  FMUL R18, R7, 0.25 ;  /* 0x3e80000007127820 */ /* 0x000fe20000400000 */
[----:B------:R-:W-:Y:S01]  /*2c20*/  FSEL R13, R13, RZ, P5 ;  /* 0x000000ff0d0d7208 */ /* 0x000fe20002800000 */
[----:B------:R-:W0:Y:S01]  /*2c30*/  MUFU.RCP R21, R21 ;  /* 0x0000001500157308 */ /* 0x000e220000001000 */
[----:B------:R-:W-:Y:S01]  /*2c40*/  FSETP.GT.AND P0, PT, |R8|, 8.50705917302346158658e+37, PT ;  /* 0x7e8000000800780b */ /* 0x000fe20003f04200 */
[----:B------:R-:W-:Y:S01]  /*2c50*/  @!P4 FMUL R24, R24, 16777216 ;  /* 0x4b8000001818c820 */ /* 0x000fe20000400000 */
[----:B------:R-:W-:Y:S01]  /*2c60*/  FSETP.GT.AND P5, PT, |R6|, 8.50705917302346158658e+37, PT ;  /* 0x7e8000000600780b */ /* 0x000fe20003fa4200 */
[----:B------:R-:W-:Y:S01]  /*2c70*/  FADD R76, R77, R76 ;  /* 0x0000004c4d4c7221 */ /* 0x000fe20000000000 */
[----:B------:R-:W-:Y:S01]  /*2c80*/  FSEL R88, R19, R88, P0 ;  /* 0x0000005813587208 */ /* 0x000fe20000000000 */
[----:B------:R-:W-:Y:S01]  /*2c90*/  FMUL R19, R8, 0.25 ;  /* 0x3e80000008137820 */ /* 0x000fe20000400000 */
[----:B------:R-:W-:Y:S01]  /*2ca0*/  FSEL R80, R27, R80, P5 ;  /* 0x000000501b507208 */ /* 0x000fe20002800000 */
[----:B------:R-:W1:Y:S01]  /*2cb0*/  MUFU.RCP R15, R15 ;  /* 0x0000000f000f7308 */ /* 0x000e620000001000 */
[----:B------:R-:W-:Y:S01]  /*2cc0*/  FSETP.GEU.AND P6, PT, |R3|, 1.175494350822287508e-38, PT ;  /* 0x008000000300780b */ /* 0x000fe20003fce200 */
[----:B------:R-:W-:Y:S01]  /*2cd0*/  FFMA R60, R60, R13, R61 ;  /* 0x0000000d3c3c7223 */ /* 0x000fe2000000003d */
[----:B------:R-:W-:Y:S01]  /*2ce0*/  FSEL R27, R18, R7, P3 ;  /* 0x00000007121b7208 */ /* 0x000fe20001800000 */
[----:B------:R-:W-:Y:S01]  /*2cf0*/  FFMA R76, R13, R93, R76 ;  /* 0x0000005d0d4c7223 */ /* 0x000fe2000000004c */
[----:B------:R-:W-:Y:S01]  /*2d00*/  FSETP.NEU.AND P3, PT, R12, RZ, PT ;  /* 0x000000ff0c00720b */ /* 0x000fe20003f6d000 */
[----:B------:R-:W-:Y:S01]  /*2d10*/  FADD R13, R87, R8 ;  /* 0x00000008570d7221 */ /* 0x000fe20000000000 */
[----:B------:R-:W-:Y:S01]  /*2d20*/  FSEL R19, R19, R8, P0 ;  /* 0x0000000813137208 */ /* 0x000fe20000000000 */
[----:B------:R-:W2:Y:S01]  /*2d30*/  MUFU.RCP R24, R24 ;  /* 0x0000001800187308 */ /* 0x000ea20000001000 */
[----:B------:R-:W-:Y:S01]  /*2d40*/  FSEL R84, R84, RZ, P3 ;  /* 0x000000ff54547208 */ /* 0x000fe20001800000 */
[----:B0-----:R-:W-:Y:S01]  /*2d50*/  FMUL R23, R21, R22 ;  /* 0x0000001615177220 */ /* 0x001fe20000400000 */
[----:B------:R-:W-:Y:S01]  /*2d60*/  FSETP.GEU.AND P3, PT, |R7|, 1.175494350822287508e-38, PT ;  /* 0x008000000700780b */ /* 0x000fe20003f6e200 */
[----:B------:R-:W-:Y:S01]  /*2d70*/  @!P4 FMUL R25, R25, 16777216 ;  /* 0x4b8000001919c820 */ /* 0x000fe20000400000 */
[----:B------:R-:W-:Y:S01]  /*2d80*/  FSETP.GEU.AND P0, PT, |R8|, 1.175494350822287508e-38, PT ;  /* 0x008000000800780b */ /* 0x000fe20003f0e200 */
[----:B------:R-:W-:Y:S01]  /*2d90*/  FMUL R18, R87, 0.25 ;  /* 0x3e80000057127820 */ /* 0x000fe20000400000 */
[----:B------:R-:W-:Y:S01]  /*2da0*/  @!P6 FMUL R17, R17, 16777216 ;  /* 0x4b8000001111e820 */ /* 0x000fe20000400000 */
[----:B------:R-:W-:Y:S01]  /*2db0*/  FSETP.GT.AND P4, PT, |R13|, 8.50705917302346158658e+37, PT ;  /* 0x7e8000000d00780b */ /* 0x000fe20003f84200 */
[----:B-1----:R-:W-:Y:S01]  /*2dc0*/  FMUL R90, R15, R90 ;  /* 0x0000005a0f5a7220 */ /* 0x002fe20000400000 */
[----:B------:R-:W-:Y:S01]  /*2dd0*/  FMUL R21, R6, 0.25 ;  /* 0x3e80000006157820 */ /* 0x000fe20000400000 */
[C---:B------:R-:W-:Y:S01]  /*2de0*/  FADD R15, R79.reuse, R6 ;  /* 0x000000064f0f7221 */ /* 0x040fe20000000000 */
[----:B------:R-:W-:Y:S01]  /*2df0*/  FSEL R87, R18, R87, P4 ;  /* 0x0000005712577208 */ /* 0x000fe20002000000 */
[----:B------:R-:W-:Y:S01]  /*2e00*/  FMUL R18, R79, 0.25 ;  /* 0x3e8000004f127820 */ /* 0x000fe20000400000 */
[----:B------:R-:W0:Y:S01]  /*2e10*/  MUFU.RCP R17, R17 ;  /* 0x0000001100117308 */ /* 0x000e220000001000 */
[----:B------:R-:W-:Y:S01]  /*2e20*/  FSEL R29, R21, R6, P5 ;  /* 0x00000006151d7208 */ /* 0x000fe20002800000 */
[----:B------:R-:W-:Y:S01]  /*2e30*/  FMUL R14, R14, R91 ;  /* 0x0000005b0e0e7220 */ /* 0x000fe20000400000 */
[----:B------:R-:W-:Y:S01]  /*2e40*/  @!P3 FMUL R27, R27, 16777216 ;  /* 0x4b8000001b1bb820 */ /* 0x000fe20000400000 */
[----:B------:R-:W-:Y:S01]  /*2e50*/  @!P3 FMUL R28, R28, 16777216 ;  /* 0x4b8000001c1cb820 */ /* 0x000fe20000400000 */
[----:B------:R-:W-:Y:S01]  /*2e60*/  FSETP.GT.AND P5, PT, |R15|, 8.50705917302346158658e+37, PT ;  /* 0x7e8000000f00780b */ /* 0x000fe20003fa4200 */
[----:B------:R-:W-:Y:S01]  /*2e70*/  @!P0 FMUL R19, R19, 16777216 ;  /* 0x4b80000013138820 */ /* 0x000fe20000400000 */
[----:B------:R-:W-:Y:S01]  /*2e80*/  @!P0 FMUL R88, R88, 16777216 ;  /* 0x4b80000058588820 */ /* 0x000fe20000400000 */
[----:B------:R-:W-:Y:S01]  /*2e90*/  FSETP.NEU.AND P3, PT, R11, RZ, PT ;  /* 0x000000ff0b00720b */ /* 0x000fe20003f6d000 */
[----:B--2---:R-:W-:Y:S01]  /*2ea0*/  FMUL R26, R24, R25 ;  /* 0x00000019181a7220 */ /* 0x004fe20000400000 */
[----:B------:R-:W-:Y:S01]  /*2eb0*/  FSETP.NEU.AND P0, PT, R9, RZ, PT ;  /* 0x000000ff0900720b */ /* 0x000fe20003f0d000 */
[----:B------:R-:W-:Y:S01]  /*2ec0*/  FMUL R30, R15, 0.25 ;  /* 0x3e8000000f1e7820 */ /* 0x000fe20000400000 */
[----:B------:R-:W-:Y:S01]  /*2ed0*/  FSEL R79, R18, R79, P5 ;  /* 0x0000004f124f7208 */ /* 0x000fe20002800000 */
[----:B------:R-:W-:Y:S01]  /*2ee0*/  @!P6 FMUL R20, R20, 16777216 ;  /* 0x4b8000001414e820 */ /* 0x000fe20000400000 */
[----:B------:R-:W-:Y:S01]  /*2ef0*/  FSEL R18, R14, RZ, P3 ;  /* 0x000000ff0e127208 */ /* 0x000fe20001800000 */
[----:B------:R-:W1:Y:S01]  /*2f00*/  MUFU.RCP R19, R19 ;  /* 0x0000001300137308 */ /* 0x000e620000001000 */
[----:B------:R-:W-:Y:S01]  /*2f10*/  FSEL R24, R23, RZ, P0 ;  /* 0x000000ff17187208 */ /* 0x000fe20000000000 */
[----:B------:R-:W-:Y:S01]  /*2f20*/  FADD R14, R86, R13 ;  /* 0x0000000d560e7221 */ /* 0x000fe20000000000 */
[----:B------:R-:W-:Y:S01]  /*2f30*/  FSETP.GEU.AND P3, PT, |R6|, 1.175494350822287508e-38, PT ;  /* 0x008000000600780b */ /* 0x000fe20003f6e200 */
[----:B0-----:R-:W-:Y:S01]  /*2f40*/  FMUL R20, R17, R20 ;  /* 0x0000001411147220 */ /* 0x001fe20000400000 */
[----:B------:R-:W-:Y:S01]  /*2f50*/  FSETP.GEU.AND P0, PT, |R15|, 1.175494350822287508e-38, PT ;  /* 0x008000000f00780b */ /* 0x000fe20003f0e200 */
[----:B------:R-:W-:Y:S01]  /*2f60*/  FADD R17, R78, R15 ;  /* 0x0000000f4e117221 */ /* 0x000fe20000000000 */
[----:B------:R-:W-:Y:S01]  /*2f70*/  FSEL R30, R30, R15, P5 ;  /* 0x0000000f1e1e7208 */ /* 0x000fe20002800000 */
[----:B------:R-:W0:Y:S01]  /*2f80*/  MUFU.RCP R27, R27 ;  /* 0x0000001b001b7308 */ /* 0x000e220000001000 */
[----:B------:R-:W-:Y:S01]  /*2f90*/  FMUL R21, R86, 0.25 ;  /* 0x3e80000056157820 */ /* 0x000fe20000400000 */
[----:B------:R-:W-:Y:S01]  /*2fa0*/  FFMA R52, R52, R84, R53 ;  /* 0x0000005434347223 */ /* 0x000fe20000000035 */
[----:B------:R-:W-:Y:S01]  /*2fb0*/  FSETP.GT.AND P6, PT, |R14|, 8.50705917302346158658e+37, PT ;  /* 0x7e8000000e00780b */ /* 0x000fe20003fc4200 */
[----:B------:R-:W-:Y:S01]  /*2fc0*/  FMUL R22, R13, 0.25 ;  /* 0x3e8000000d167820 */ /* 0x000fe20000400000 */
[----:B------:R-:W-:Y:S01]  /*2fd0*/  FMUL R25, R78, 0.25 ;  /* 0x3e8000004e197820 */ /* 0x000fe20000400000 */
[----:B------:R-:W-:Y:S01]  /*2fe0*/  FSETP.GT.AND P5, PT, |R17|, 8.50705917302346158658e+37, PT ;  /* 0x7e8000001100780b */ /* 0x000fe20003fa4200 */
[----:B------:R-:W-:Y:S01]  /*2ff0*/  FADD R51, R51, -R52 ;  /* 0x8000003433337221 */ /* 0x000fe20000000000 */
[----:B------:R-:W-:Y:S01]  /*3000*/  @!P3 FMUL R29, R29, 16777216 ;  /* 0x4b8000001d1db820 */ /* 0x000fe20000400000 */
[----:B------:R-:W-:Y:S01]  /*3010*/  @!P3 FMUL R80, R80, 16777216 ;  /* 0x4b8000005050b820 */ /* 0x000fe20000400000 */
[----:B------:R-:W-:Y:S01]  /*3020*/  @!P0 FMUL R30, R30, 16777216 ;  /* 0x4b8000001e1e8820 */ /* 0x000fe20000400000 */
[----:B------:R-:W-:Y:S01]  /*3030*/  @!P0 FMUL R79, R79, 16777216 ;  /* 0x4b8000004f4f8820 */ /* 0x000fe20000400000 */
[----:B------:R-:W-:Y:S01]  /*3040*/  FSETP.GEU.AND P3, PT, |R14|, 1.175494350822287508e-38, PT ;  /* 0x008000000e00780b */ /* 0x000fe20003f6e200 */
[--C-:B------:R-:W-:Y:S01]  /*3050*/  FADD R59, R59, -R60.reuse ;  /* 0x8000003c3b3b7221 */ /* 0x100fe20000000000 */
[----:B------:R-:W-:Y:S01]  /*3060*/  FSETP.NEU.AND P0, PT, R0, RZ, PT ;  /* 0x000000ff0000720b */ /* 0x000fe20003f0d000 */
[----:B------:R-:W2:Y:S01]  /*3070*/  MUFU.RCP R29, R29 ;  /* 0x0000001d001d7308 */ /* 0x000ea20000001000 */
[----:B------:R-:W-:Y:S01]  /*3080*/  FSEL R86, R21, R86, P6 ;  /* 0x0000005615567208 */ /* 0x000fe20003000000 */
[----:B------:R-:W-:Y:S01]  /*3090*/  FMUL R21, R14, 0.25 ;  /* 0x3e8000000e157820 */ /* 0x000fe20000400000 */
[----:B------:R-:W-:Y:S01]  /*30a0*/  FSEL R90, R90, RZ, P0 ;  /* 0x000000ff5a5a7208 */ /* 0x000fe20000000000 */
[----:B-1----:R-:W-:Y:S01]  /*30b0*/  FMUL R88, R19, R88 ;  /* 0x0000005813587220 */ /* 0x002fe20000400000 */
[----:B------:R-:W-:Y:S01]  /*30c0*/  FSEL R22, R22, R13, P4 ;  /* 0x0000000d16167208 */ /* 0x000fe20002000000 */
[----:B------:R-:W-:Y:S01]  /*30d0*/  FFMA R19, R59, R18, R60 ;  /* 0x000000123b137223 */ /* 0x000fe2000000003c */
[----:B------:R-:W-:Y:S01]  /*30e0*/  FSEL R78, R25, R78, P5 ;  /* 0x0000004e194e7208 */ /* 0x000fe20002800000 */
[C---:B------:R-:W-:Y:S01]  /*30f0*/  FFMA R25, R51.reuse, R24, R52 ;  /* 0x0000001833197223 */ /* 0x040fe20000000034 */
[----:B------:R-:W-:Y:S01]  /*3100*/  FSETP.NEU.AND P0, PT, R10, RZ, PT ;  /* 0x000000ff0a00720b */ /* 0x000fe20003f0d000 */
[----:B------:R-:W-:Y:S01]  /*3110*/  FMUL R51, R51, R51 ;  /* 0x0000003333337220 */ /* 0x000fe20000400000 */
[----:B------:R-:W-:Y:S01]  /*3120*/  FSETP.GEU.AND P4, PT, |R13|, 1.175494350822287508e-38, PT ;  /* 0x008000000d00780b */ /* 0x000fe20003f8e200 */
[----:B------:R-:W-:Y:S01]  /*3130*/  FADD R50, R50, -R25 ;  /* 0x8000001932327221 */ /* 0x000fe20000000000 */
[----:B------:R-:W-:Y:S01]  /*3140*/  FSEL R23, R21, R14, P6 ;  /* 0x0000000e15177208 */ /* 0x000fe20003000000 */
[----:B------:R-:W-:Y:S01]  /*3150*/  FADD R58, R58, -R19 ;  /* 0x800000133a3a7221 */ /* 0x000fe20000000000 */
[----:B------:R-:W-:Y:S01]  /*3160*/  FSEL R26, R26, RZ, P0 ;  /* 0x000000ff1a1a7208 */ /* 0x000fe20000000000 */
[----:B0-----:R-:W-:Y:S01]  /*3170*/  FMUL R27, R27, R28 ;  /* 0x0000001c1b1b7220 */ /* 0x001fe20000400000 */
[----:B------:R-:W-:Y:S01]  /*3180*/  FMUL R59, R59, R59 ;  /* 0x0000003b3b3b7220 */ /* 0x000fe20000400000 */
[----:B------:R-:W-:Y:S01]  /*3190*/  @!P3 FMUL R23, R23, 16777216 ;  /* 0x4b8000001717b820 */ /* 0x000fe20000400000 */
[----:B------:R-:W-:Y:S01]  /*31a0*/  @!P3 FMUL R86, R86, 16777216 ;  /* 0x4b8000005656b820 */ /* 0x000fe20000400000 */
[----:B------:R-:W-:Y:S01]  /*31b0*/  FFMA R25, R50, R26, R25 ;  /* 0x0000001a32197223 */ /* 0x000fe20000000019 */
[----:B------:R-:W-:Y:S01]  /*31c0*/  FSETP.NEU.AND P3, PT, R7, RZ, PT ;  /* 0x000000ff0700720b */ /* 0x000fe20003f6d000 */
[----:B------:R-:W-:Y:S01]  /*31d0*/  FMUL R51, R12, R51 ;  /* 0x000000330c337220 */ /* 0x000fe20000400000 */
[----:B------:R-:W-:Y:S01]  /*31e0*/  FFMA R12, R58, R90, R19 ;  /* 0x0000005a3a0c7223 */ /* 0x000fe20000000013 */
[----:B------:R-:W-:Y:S01]  /*31f0*/  FADD R75, R75, R76 ;  /* 0x0000004c4b4b7221 */ /* 0x000fe20000000000 */
[----:B------:R-:W-:Y:S01]  /*3200*/  FMUL R59, R16, R59 ;  /* 0x0000003b103b7220 */ /* 0x000fe20000400000 */
[----:B------:R-:W-:Y:S01]  /*3210*/  FMUL R58, R58, R58 ;  /* 0x0000003a3a3a7220 */ /* 0x000fe20000400000 */
[----:B------:R-:W-:Y:S01]  /*3220*/  FADD R48, R48, -R25 ;  /* 0x8000001930307221 */ /* 0x000fe20000000000 */
[----:B------:R-:W-:Y:S01]  /*3230*/  FSEL R27, R27, RZ, P3 ;  /* 0x000000ff1b1b7208 */ /* 0x000fe20001800000 */
[----:B------:R-:W-:Y:S01]  /*3240*/  @!P4 FMUL R22, R22, 16777216 ;  /* 0x4b8000001616c820 */ /* 0x000fe20000400000 */
[----:B------:R-:W-:Y:S01]  /*3250*/  @!P4 FMUL R87, R87, 16777216 ;  /* 0x4b8000005757c820 */ /* 0x000fe20000400000 */
[----:B------:R-:W-:Y:S01]  /*3260*/  FSETP.NEU.AND P0, PT, R3, RZ, PT ;  /* 0x000000ff0300720b */ /* 0x000fe20003f0d000 */
[----:B------:R-:W-:Y:S01]  /*3270*/  FFMA R59, R18, R59, R75 ;  /* 0x0000003b123b7223 */ /* 0x000fe2000000004b */
[----:B------:R-:W-:Y:S01]  /*3280*/  FSETP.GEU.AND P4, PT, |R17|, 1.175494350822287508e-38, PT ;  /* 0x008000001100780b */ /* 0x000fe20003f8e200 */
[----:B------:R-:W-:Y:S01]  /*3290*/  FMUL R58, R11, R58 ;  /* 0x0000003a0b3a7220 */ /* 0x000fe20000400000 */
[----:B--2---:R-:W-:Y:S01]  /*32a0*/  FMUL R29, R29, R80 ;  /* 0x000000501d1d7220 */ /* 0x004fe20000400000 */
[----:B------:R-:W-:Y:S01]  /*32b0*/  FMUL R16, R50, R50 ;  /* 0x0000003232107220 */ /* 0x000fe20000400000 */
[----:B------:R-:W-:Y:S01]  /*32c0*/  FMUL R11, R48, R48 ;  /* 0x00000030300b7220 */ /* 0x000fe20000400000 */
[----:B------:R-:W-:Y:S01]  /*32d0*/  FMUL R28, R17, 0.25 ;  /* 0x3e800000111c7820 */ /* 0x000fe20000400000 */
[----:B------:R-:W-:Y:S01]  /*32e0*/  FADD R57, R57, -R12 ;  /* 0x8000000c39397221 */ /* 0x000fe20000000000 */
[----:B------:R-:W-:Y:S01]  /*32f0*/  FSEL R20, R20, RZ, P0 ;  /* 0x000000ff14147208 */ /* 0x000fe20000000000 */
[----:B------:R-:W-:Y:S01]  /*3300*/  FFMA R48, R48, R27, R25 ;  /* 0x0000001b30307223 */ /* 0x000fe20000000019 */
[----:B------:R-:W-:Y:S01]  /*3310*/  FSETP.NEU.AND P3, PT, R6, RZ, PT ;  /* 0x000000ff0600720b */ /* 0x000fe20003f6d000 */
[----:B------:R-:W-:Y:S01]  /*3320*/  FADD R59, R74, R59 ;  /* 0x0000003b4a3b7221 */ /* 0x000fe20000000000 */
[----:B------:R-:W-:Y:S01]  /*3330*/  FADD R69, R69, R68 ;  /* 0x0000004445457221 */ /* 0x000fe20000000000 */
[----:B------:R-:W-:Y:S01]  /*3340*/  FMUL R16, R9, R16 ;  /* 0x0000001009107220 */ /* 0x000fe20000400000 */
[----:B------:R-:W0:Y:S01]  /*3350*/  MUFU.RCP R22, R22 ;  /* 0x0000001600167308 */ /* 0x000e220000001000 */
[----:B------:R-:W-:Y:S01]  /*3360*/  FMUL R9, R57, R57 ;  /* 0x0000003939097220 */ /* 0x000fe20000400000 */
[----:B------:R-:W-:Y:S01]  /*3370*/  FADD R47, R47, -R48 ;  /* 0x800000302f2f7221 */ /* 0x000fe20000000000 */
[----:B------:R-:W-:Y:S01]  /*3380*/  FSEL R29, R29, RZ, P3 ;  /* 0x000000ff1d1d7208 */ /* 0x000fe20001800000 */
[----:B------:R-:W-:Y:S01]  /*3390*/  FFMA R57, R57, R20, R12 ;  /* 0x0000001439397223 */ /* 0x000fe2000000000c */
[----:B------:R-:W-:Y:S01]  /*33a0*/  FSEL R31, R28, R17, P5 ;  /* 0x000000111c1f7208 */ /* 0x000fe20002800000 */
[----:B------:R-:W-:Y:S01]  /*33b0*/  FFMA R58, R90, R58, R59 ;  /* 0x0000003a5a3a7223 */ /* 0x000fe2000000003b */
[----:B------:R-:W-:Y:S01]  /*33c0*/  FSETP.NEU.AND P0, PT, R8, RZ, PT ;  /* 0x000000ff0800720b */ /* 0x000fe20003f0d000 */
[----:B------:R-:W-:Y:S01]  /*33d0*/  FFMA R84, R84, R85, R69 ;  /* 0x0000005554547223 */ /* 0x000fe20000000045 */
[----:B------:R-:W1:Y:S01]  /*33e0*/  MUFU.RCP R30, R30 ;  /* 0x0000001e001e7308 */ /* 0x000e620000001000 */
[----:B------:R-:W-:Y:S01]  /*33f0*/  FMUL R11, R10, R11 ;  /* 0x0000000b0a0b7220 */ /* 0x000fe20000400000 */
[C---:B------:R-:W-:Y:S01]  /*3400*/  FMUL R10, R47.reuse, R47 ;  /* 0x0000002f2f0a7220 */ /* 0x040fe20000400000 */
[----:B------:R-:W-:Y:S01]  /*3410*/  FADD R56, R56, -R57 ;  /* 0x8000003938387221 */ /* 0x000fe20000000000 */
[----:B------:R-:W-:Y:S01]  /*3420*/  FSEL R88, R88, RZ, P0 ;  /* 0x000000ff58587208 */ /* 0x000fe20000000000 */
[----:B------:R-:W-:Y:S01]  /*3430*/  FFMA R47, R47, R29, R48 ;  /* 0x0000001d2f2f7223 */ /* 0x000fe20000000030 */
[----:B------:R-:W-:Y:S01]  /*3440*/  @!P4 FMUL R31, R31, 16777216 ;  /* 0x4b8000001f1fc820 */ /* 0x000fe20000400000 */
[----:B------:R-:W-:Y:S01]  /*3450*/  FADD R73, R73, R58 ;  /* 0x0000003a49497221 */ /* 0x000fe20000000000 */
[----:B------:R-:W-:Y:S01]  /*3460*/  FMUL R9, R0, R9 ;  /* 0x0000000900097220 */ /* 0x000fe20000400000 */
[----:B------:R-:W-:Y:S01]  /*3470*/  FADD R67, R67, R84 ;  /* 0x0000005443437221 */ /* 0x000fe20000000000 */
[----:B------:R-:W2:Y:S01]  /*3480*/  MUFU.RCP R23, R23 ;  /* 0x0000001700177308 */ /* 0x000ea20000001000 */
[----:B------:R-:W-:Y:S01]  /*3490*/  FMUL R0, R56, R56 ;  /* 0x0000003838007220 */ /* 0x000fe20000400000 */
[----:B------:R-:W-:Y:S01]  /*34a0*/  FADD R46, R46, -R47 ;  /* 0x8000002f2e2e7221 */ /* 0x000fe20000000000 */
[----:B------:R-:W-:Y:S01]  /*34b0*/  FFMA R9, R20, R9, R73 ;  /* 0x0000000914097223 */ /* 0x000fe20000000049 */
[----:B------:R-:W-:Y:S01]  /*34c0*/  FFMA R56, R56, R88, R57 ;  /* 0x0000005838387223 */ /* 0x000fe20000000039 */
[----:B------:R-:W-:Y:S01]  /*34d0*/  FFMA R51, R24, R51, R67 ;  /* 0x0000003318337223 */ /* 0x000fe20000000043 */
[----:B------:R-:W-:Y:S01]  /*34e0*/  FMUL R10, R7, R10 ;  /* 0x0000000a070a7220 */ /* 0x000fe20000400000 */
[----:B------:R-:W-:Y:S01]  /*34f0*/  FMUL R7, R46, R46 ;  /* 0x0000002e2e077220 */ /* 0x000fe20000400000 */
[----:B------:R-:W3:Y:S01]  /*3500*/  MUFU.RCP R31, R31 ;  /* 0x0000001f001f7308 */ /* 0x000ee20000001000 */
[----:B------:R-:W-:Y:S01]  /*3510*/  FADD R9, R72, R9 ;  /* 0x0000000948097221 */ /* 0x000fe20000000000 */
[----:B------:R-:W-:Y:S01]  /*3520*/  FMUL R0, R3, R0 ;  /* 0x0000000003007220 */ /* 0x000fe20000400000 */
[----:B------:R-:W-:Y:S01]  /*3530*/  FADD R55, R55, -R56 ;  /* 0x8000003837377221 */ /* 0x000fe20000000000 */
[----:B------:R-:W-:Y:S01]  /*3540*/  FADD R51, R66, R51 ;  /* 0x0000003342337221 */ /* 0x000fe20000000000 */
[----:B0-----:R-:W-:Y:S01]  /*3550*/  FMUL R22, R22, R87 ;  /* 0x0000005716167220 */ /* 0x001fe20000400000 */
[----:B------:R-:W-:Y:S01]  /*3560*/  FSETP.NEU.AND P0, PT, R13, RZ, PT ;  /* 0x000000ff0d00720b */ /* 0x000fe20003f0d000 */
[----:B------:R-:W-:Y:S01]  /*3570*/  FMUL R7, R6, R7 ;  /* 0x0000000706077220 */ /* 0x000fe20000400000 */
[----:B------:R-:W-:Y:S01]  /*3580*/  FFMA R0, R88, R0, R9 ;  /* 0x0000000058007223 */ /* 0x000fe20000000009 */
[----:B------:R-:W-:Y:S01]  /*3590*/  FMUL R3, R55, R55 ;  /* 0x0000003737037220 */ /* 0x000fe20000400000 */
[----:B------:R-:W-:Y:S01]  /*35a0*/  FADD R6, R14, R14 ;  /* 0x0000000e0e067221 */ /* 0x000fe20000000000 */
[----:B-1----:R-:W-:Y:S01]  /*35b0*/  FMUL R30, R30, R79 ;  /* 0x0000004f1e1e7220 */ /* 0x002fe20000400000 */
[----:B------:R-:W-:Y:S01]  /*35c0*/  FFMA R16, R26, R16, R51 ;  /* 0x000000101a107223 */ /* 0x000fe20000000033 */
[----:B------:R-:W-:Y:S01]  /*35d0*/  FSETP.NEU.AND P3, PT, R15, RZ, PT ;  /* 0x000000ff0f00720b */ /* 0x000fe20003f6d000 */
[----:B------:R-:W-:Y:S01]  /*35e0*/  FADD R18, R17, R17 ;  /* 0x0000001111127221 */ /* 0x000fe20000000000 */
[----:B------:R-:W-:Y:S01]  /*35f0*/  FSEL R22, R22, RZ, P0 ;  /* 0x000000ff16167208 */ /* 0x000fe20000000000 */
[----:B------:R-:W-:Y:S01]  /*3600*/  @!P4 FMUL R78, R78, 16777216 ;  /* 0x4b8000004e4ec820 */ /* 0x000fe20000400000 */
[----:B------:R-:W-:Y:S01]  /*3610*/  FADD R71, R71, R0 ;  /* 0x0000000047477221 */ /* 0x000fe20000000000 */
[----:B------:R-:W-:Y:S01]  /*3620*/  FMUL R3, R8, R3 ;  /* 0x0000000308037220 */ /* 0x000fe20000400000 */
[----:B------:R-:W-:Y:S01]  /*3630*/  FADD R16, R65, R16 ;  /* 0x0000001041107221 */ /* 0x000fe20000000000 */
[----:B------:R-:W-:Y:S01]  /*3640*/  FSETP.GEU.AND P4, PT, |R6|, 1.175494350822287508e-38, PT ;  /* 0x008000000600780b */ /* 0x000fe20003f8e200 */
[----:B--2---:R-:W-:Y:S01]  /*3650*/  FMUL R23, R23, R86 ;  /* 0x0000005617177220 */ /* 0x004fe20000400000 */
[----:B------:R-:W-:Y:S01]  /*3660*/  FSEL R30, R30, RZ, P3 ;  /* 0x000000ff1e1e7208 */ /* 0x000fe20001800000 */
[----:B------:R-:W-:Y:S01]  /*3670*/  FFMA R3, R22, R3, R71 ;  /* 0x0000000316037223 */ /* 0x000fe20000000047 */
[----:B------:R-:W-:Y:S01]  /*3680*/  FSETP.NEU.AND P3, PT, R14, RZ, PT ;  /* 0x000000ff0e00720b */ /* 0x000fe20003f6d000 */
[----:B------:R-:W-:Y:S01]  /*3690*/  FMUL R9, R6, 0.25 ;  /* 0x3e80000006097820 */ /* 0x000fe20000400000 */
[----:B------:R-:W-:Y:S01]  /*36a0*/  FSETP.GEU.AND P0, PT, |R18|, 1.175494350822287508e-38, PT ;  /* 0x008000001200780b */ /* 0x000fe20003f0e200 */
[----:B------:R-:W-:Y:S01]  /*36b0*/  FFMA R11, R27, R11, R16 ;  /* 0x0000000b1b0b7223 */ /* 0x000fe20000000010 */
[----:B------:R-:W-:Y:S01]  /*36c0*/  FSETP.GT.AND P5, PT, |R6|, 8.50705917302346158658e+37, PT ;  /* 0x7e8000000600780b */ /* 0x000fe20003fa4200 */
[----:B---3--:R-:W-:Y:S01]  /*36d0*/  FMUL R31, R31, R78 ;  /* 0x0000004e1f1f7220 */ /* 0x008fe20000400000 */
[----:B------:R-:W-:Y:S01]  /*36e0*/  FFMA R55, R55, R22, R56 ;  /* 0x0000001637377223 */ /* 0x000fe20000000038 */
[----:B------:R-:W-:Y:S01]  /*36f0*/  FSETP.NEU.AND P6, PT, R17, RZ, PT ;  /* 0x000000ff1100720b */ /* 0x000fe20003fcd000 */
[----:B------:R-:W-:Y:S01]  /*3700*/  FMUL R19, R18, 0.25 ;  /* 0x3e80000012137820 */ /* 0x000fe20000400000 */
[----:B------:R-:W-:Y:S01]  /*3710*/  FSEL R23, R23, RZ, P3 ;  /* 0x000000ff17177208 */ /* 0x000fe20001800000 */
[----:B------:R-:W-:Y:S01]  /*3720*/  FFMA R47, R46, R30, R47 ;  /* 0x0000001e2e2f7223 */ /* 0x000fe2000000002f */
[----:B------:R-:W-:Y:S01]  /*3730*/  FADD R70, R70, R3 ;  /* 0x0000000346467221 */ /* 0x000fe20000000000 */
[----:B------:R-:W-:Y:S01]  /*3740*/  FSETP.GT.AND P3, PT, |R18|, 8.50705917302346158658e+37, PT ;  /* 0x7e8000001200780b */ /* 0x000fe20003f64200 */
[----:B------:R-:W-:Y:S01]  /*3750*/  FADD R64, R64, R11 ;  /* 0x0000000b40407221 */ /* 0x000fe20000000000 */
[----:B------:R-:W-:Y:S01]  /*3760*/  FSEL R3, R9, R6, P5 ;  /* 0x0000000609037208 */ /* 0x000fe20002800000 */
[----:B------:R-:W-:Y:S01]  /*3770*/  FADD R54, R54, -R55 ;  /* 0x8000003736367221 */ /* 0x000fe20000000000 */
[----:B------:R-:W-:Y:S01]  /*3780*/  FSEL R31, R31, RZ, P6 ;  /* 0x000000ff1f1f7208 */ /* 0x000fe20003000000 */
[----:B------:R-:W-:Y:S01]  /*3790*/  FADD R42, R42, -R47 ;  /* 0x8000002f2a2a7221 */ /* 0x000fe20000000000 */
[----:B------:R-:W-:Y:S01]  /*37a0*/  FSEL R20, R19, R18, P3 ;  /* 0x0000001213147208 */ /* 0x000fe20001800000 */
[----:B------:R-:W-:Y:S01]  /*37b0*/  FFMA R10, R29, R10, R64 ;  /* 0x0000000a1d0a7223 */ /* 0x000fe20000000040 */
[----:B------:R-:W-:Y:S01]  /*37c0*/  @!P4 FMUL R3, R3, 16777216 ;  /* 0x4b8000000303c820 */ /* 0x000fe20000400000 */
[C---:B------:R-:W-:Y:S01]  /*37d0*/  FFMA R55, R54.reuse, R23, R55 ;  /* 0x0000001736377223 */ /* 0x040fe20000000037 */
[----:B------:R-:W-:Y:S01]  /*37e0*/  FMUL R54, R54, R54 ;  /* 0x0000003636367220 */ /* 0x000fe20000400000 */
[----:B------:R-:W-:Y:S01]  /*37f0*/  FFMA R47, R42, R31, R47 ;  /* 0x0000001f2a2f7223 */ /* 0x000fe2000000002f */
[----:B------:R-:W-:Y:S01]  /*3800*/  FADD R63, R63, R10 ;  /* 0x0000000a3f3f7221 */ /* 0x000fe20000000000 */
[----:B------:R-:W-:Y:S01]  /*3810*/  @!P0 FMUL R20, R20, 16777216 ;  /* 0x4b80000014148820 */ /* 0x000fe20000400000 */
[----:B------:R-:W-:Y:S01]  /*3820*/  FADD R10, R6, R6 ;  /* 0x00000006060a7221 */ /* 0x000fe20000000000 */
[----:B------:R0:W1:Y:S01]  /*3830*/  MUFU.RCP R8, R3 ;  /* 0x0000000300087308 */ /* 0x0000620000001000 */
[----:B------:R-:W-:Y:S01]  /*3840*/  FMUL R54, R13, R54 ;  /* 0x000000360d367220 */ /* 0x000fe20000400000 */
[----:B------:R-:W2:Y:S01]  /*3850*/  SHFL.BFLY PT, R0, R55, 0x10, 0x1f ;  /* 0x0e001f0037007f89 */ /* 0x000ea200000e0000 */
[----:B------:R-:W-:Y:S01]  /*3860*/  FSEL R21, R21, R14, P5 ;  /* 0x0000000e15157208 */ /* 0x000fe20002800000 */
[----:B------:R-:W-:Y:S01]  /*3870*/  FFMA R7, R30, R7, R63 ;  /* 0x000000071e077223 */ /* 0x000fe2000000003f */
[----:B------:R-:W-:Y:S01]  /*3880*/  FSETP.GEU.AND P5, PT, |R10|, 1.175494350822287508e-38, PT ;  /* 0x008000000a00780b */ /* 0x000fe20003fae200 */
[----:B------:R-:W3:Y:S01]  /*3890*/  SHFL.BFLY PT, R16, R47, 0x10, 0x1f ;  /* 0x0e001f002f107f89 */ /* 0x000ee200000e0000 */
[----:B------:R-:W-:Y:S01]  /*38a0*/  FFMA R54, R23, R54, R70 ;  /* 0x0000003617367223 */ /* 0x000fe20000000046 */
[----:B------:R-:W4:Y:S01]  /*38b0*/  MUFU.RCP R20, R20 ;  /* 0x0000001400147308 */ /* 0x000f220000001000 */
[----:B------:R-:W-:Y:S01]  /*38c0*/  FMUL R42, R42, R42 ;  /* 0x0000002a2a2a7220 */ /* 0x000fe20000400000 */
[C---:B------:R-:W-:Y:S01]  /*38d0*/  FMUL R11, R10.reuse, 0.25 ;  /* 0x3e8000000a0b7820 */ /* 0x040fe20000400000 */
[----:B------:R-:W-:Y:S01]  /*38e0*/  FSETP.GT.AND P6, PT, |R10|, 8.50705917302346158658e+37, PT ;  /* 0x7e8000000a00780b */ /* 0x000fe20003fc4200 */
[----:B------:R-:W-:Y:S01]  /*38f0*/  FADD R62, R62, R7 ;  /* 0x000000073e3e7221 */ /* 0x000fe20000000000 */
[----:B0-----:R-:W0:Y:S01]  /*3900*/  SHFL.BFLY PT, R3, R54, 0x10, 0x1f ;  /* 0x0e001f0036037f89 */ /* 0x001e2200000e0000 */
[----:B------:R-:W-:Y:S01]  /*3910*/  FMUL R42, R15, R42 ;  /* 0x0000002a0f2a7220 */ /* 0x000fe20000400000 */
[----:B------:R-:W-:Y:S01]  /*3920*/  FSEL R7, R28, R17, P3 ;  /* 0x000000111c077208 */ /* 0x000fe20001800000 */
[----:B------:R-:W-:Y:S01]  /*3930*/  @!P4 FMUL R21, R21, 16777216 ;  /* 0x4b8000001515c820 */ /* 0x000fe20000400000 */
[----:B------:R-:W-:Y:S01]  /*3940*/  FSEL R12, R11, R10, P6 ;  /* 0x0000000a0b0c7208 */ /* 0x000fe20003000000 */
[----:B------:R-:W-:Y:S01]  /*3950*/  FFMA R42, R31, R42, R62 ;  /* 0x0000002a1f2a7223 */ /* 0x000fe2000000003e */
[----:B------:R-:W-:Y:S01]  /*3960*/  FSEL R9, R9, R6, P6 ;  /* 0x0000000609097208 */ /* 0x000fe20003000000 */
[----:B-1----:R-:W-:Y:S01]  /*3970*/  FMUL R8, R8, R21 ;  /* 0x0000001508087220 */ /* 0x002fe20000400000 */
[----:B------:R-:W-:Y:S01]  /*3980*/  @!P0 FMUL R7, R7, 16777216 ;  /* 0x4b80000007078820 */ /* 0x000fe20000400000 */
[----:B------:R-:W-:Y:S01]  /*3990*/  FSETP.NEU.AND P0, PT, R6, RZ, PT ;  /* 0x000000ff0600720b */ /* 0x000fe20003f0d000 */
[----:B------:R-:W-:Y:S01]  /*39a0*/  @!P5 FMUL R12, R12, 16777216 ;  /* 0x4b8000000c0cd820 */ /* 0x000fe20000400000 */
[----:B------:R-:W1:Y:S01]  /*39b0*/  SHFL.BFLY PT, R13, R42, 0x10, 0x1f ;  /* 0x0e001f002a0d7f89 */ /* 0x000e6200000e0000 */
[----:B----4-:R-:W-:Y:S01]  /*39c0*/  FMUL R20, R20, R7 ;  /* 0x0000000714147220 */ /* 0x010fe20000400000 */
[----:B------:R-:W-:Y:S01]  /*39d0*/  FSEL R8, R8, RZ, P0 ;  /* 0x000000ff08087208 */ /* 0x000fe20000000000 */
[C---:B------:R-:W-:Y:S01]  /*39e0*/  FADD R21, R18.reuse, R18 ;  /* 0x0000001212157221 */ /* 0x040fe20000000000 */
[----:B------:R-:W-:Y:S01]  /*39f0*/  FSETP.NEU.AND P0, PT, R18, RZ, PT ;  /* 0x000000ff1200720b */ /* 0x000fe20003f0d000 */
[----:B------:R-:W4:Y:S01]  /*3a00*/  MUFU.RCP R12, R12 ;  /* 0x0000000c000c7308 */ /* 0x000f220000001000 */
[----:B--2---:R-:W-:Y:S01]  /*3a10*/  FADD R0, -R55, R0 ;  /* 0x0000000037007221 */ /* 0x004fe20000000100 */
[----:B---3--:R-:W-:Y:S01]  /*3a20*/  FADD R16, -R47, R16 ;  /* 0x000000102f107221 */ /* 0x008fe20000000100 */
[----:B------:R-:W-:Y:S01]  /*3a30*/  FSEL R20, R20, RZ, P0 ;  /* 0x000000ff14147208 */ /* 0x000fe20000000000 */
[----:B------:R-:W-:Y:S01]  /*3a40*/  @!P5 FMUL R9, R9, 16777216 ;  /* 0x4b8000000909d820 */ /* 0x000fe20000400000 */
[C---:B------:R-:W-:Y:S01]  /*3a50*/  FSETP.GEU.AND P4, PT, |R21|.reuse, 1.175494350822287508e-38, PT ;  /* 0x008000001500780b */ /* 0x040fe20003f8e200 */
[C---:B------:R-:W-:Y:S01]  /*3a60*/  FFMA R55, R0.reuse, R8, R55 ;  /* 0x0000000800377223 */ /* 0x040fe20000000037 */
[----:B------:R-:W-:Y:S01]  /*3a70*/  FMUL R7, R0, R0 ;  /* 0x0000000000077220 */ /* 0x000fe20000400000 */
[C---:B------:R-:W-:Y:S01]  /*3a80*/  FFMA R47, R16.reuse, R20, R47 ;  /* 0x00000014102f7223 */ /* 0x040fe2000000002f */
[----:B------:R-:W-:Y:S01]  /*3a90*/  FMUL R16, R16, R16 ;  /* 0x0000001010107220 */ /* 0x000fe20000400000 */
[C---:B------:R-:W-:Y:S01]  /*3aa0*/  FMUL R24, R21.reuse, 0.25 ;  /* 0x3e80000015187820 */ /* 0x040fe20000400000 */
[----:B------:R-:W-:Y:S01]  /*3ab0*/  FSETP.GT.AND P5, PT, |R21|, 8.50705917302346158658e+37, PT ;  /* 0x7e8000001500780b */ /* 0x000fe20003fa4200 */
[----:B0-----:R-:W-:Y:S01]  /*3ac0*/  FADD R3, R54, R3 ;  /* 0x0000000336037221 */ /* 0x001fe20000000000 */
[----:B------:R-:W-:Y:S01]  /*3ad0*/  FMUL R7, R14, R7 ;  /* 0x000000070e077220 */ /* 0x000fe20000400000 */
[----:B------:R-:W0:Y:S01]  /*3ae0*/  SHFL.BFLY PT, R0, R55, 0x8, 0x1f ;  /* 0x0d001f0037007f89 */ /* 0x000e2200000e0000 */
[----:B------:R-:W-:Y:S01]  /*3af0*/  FMUL R16, R17, R16 ;  /* 0x0000001011107220 */ /* 0x000fe20000400000 */
[----:B------:R-:W-:Y:S01]  /*3b00*/  FSEL R17, R24, R21, P5 ;  /* 0x0000001518117208 */ /* 0x000fe20002800000 */
[----:B------:R-:W-:Y:S01]  /*3b10*/  FADD R23, R21, R21 ;  /* 0x0000001515177221 */ /* 0x000fe20000000000 */
[----:B------:R-:W-:Y:S01]  /*3b20*/  FFMA R3, R8, R7, R3 ;  /* 0x0000000708037223 */ /* 0x000fe20000000003 */
[----:B----4-:R-:W-:Y:S01]  /*3b30*/  FMUL R12, R12, R9 ;  /* 0x000000090c0c7220 */ /* 0x010fe20000400000 */
[----:B------:R-:W-:Y:S01]  /*3b40*/  FSETP.NEU.AND P6, PT, R10, RZ, PT ;  /* 0x000000ff0a00720b */ /* 0x000fe20003fcd000 */
[----:B------:R-:W-:Y:S01]  /*3b50*/  @!P4 FMUL R17, R17, 16777216 ;  /* 0x4b8000001111c820 */ /* 0x000fe20000400000 */
[----:B------:R-:W-:Y:S01]  /*3b60*/  FSEL R26, R19, R18, P5 ;  /* 0x00000012131a7208 */ /* 0x000fe20002800000 */
[----:B------:R-:W2:Y:S01]  /*3b70*/  SHFL.BFLY PT, R8, R3, 0x8, 0x1f ;  /* 0x0d001f0003087f89 */ /* 0x000ea200000e0000 */
[C---:B------:R-:W-:Y:S01]  /*3b80*/  FSETP.GEU.AND P5, PT, |R23|.reuse, 1.175494350822287508e-38, PT ;  /* 0x008000001700780b */ /* 0x040fe20003fae200 */
[----:B-1----:R-:W-:Y:S01]  /*3b90*/  FADD R15, R42, R13 ;  /* 0x0000000d2a0f7221 */ /* 0x002fe20000000000 */
[----:B------:R-:W-:Y:S01]  /*3ba0*/  FADD R13, R10, R10 ;  /* 0x0000000a0a0d7221 */ /* 0x000fe20000000000 */
[----:B------:R-:W1:Y:S01]  /*3bb0*/  SHFL.BFLY PT, R22, R47, 0x8, 0x1f ;  /* 0x0d001f002f167f89 */ /* 0x000e6200000e0000 */
[----:B------:R-:W-:Y:S01]  /*3bc0*/  FSEL R12, R12, RZ, P6 ;  /* 0x000000ff0c0c7208 */ /* 0x000fe20003000000 */
[C---:B------:R-:W-:Y:S01]  /*3bd0*/  FMUL R28, R23.reuse, 0.25 ;  /* 0x3e800000171c7820 */ /* 0x040fe20000400000 */
[----:B------:R3:W4:Y:S01]  /*3be0*/  MUFU.RCP R7, R17 ;  /* 0x0000001100077308 */ /* 0x0007220000001000 */
[----:B------:R-:W-:Y:S01]  /*3bf0*/  FSETP.GT.AND P6, PT, |R23|, 8.50705917302346158658e+37, PT ;  /* 0x7e8000001700780b */ /* 0x000fe20003fc4200 */
[----:B------:R-:W-:Y:S01]  /*3c00*/  FFMA R20, R20, R16, R15 ;  /* 0x0000001014147223 */ /* 0x000fe2000000000f */
[C---:B------:R-:W-:Y:S01]  /*3c10*/  FSETP.GEU.AND P0, PT, |R13|.reuse, 1.175494350822287508e-38, PT ;  /* 0x008000000d00780b */ /* 0x040fe20003f0e200 */
[C---:B------:R-:W-:Y:S01]  /*3c20*/  FMUL R14, R13.reuse, 0.25 ;  /* 0x3e8000000d0e7820 */ /* 0x040fe20000400000 */
[----:B------:R-:W-:Y:S01]  /*3c30*/  FSEL R19, R28, R23, P6 ;  /* 0x000000171c137208 */ /* 0x000fe20003000000 */
[----:B------:R-:W-:Y:S01]  /*3c40*/  @!P4 FMUL R26, R26, 16777216 ;  /* 0x4b8000001a1ac820 */ /* 0x000fe20000400000 */
[----:B------:R-:W-:Y:S01]  /*3c50*/  FSETP.GT.AND P3, PT, |R13|, 8.50705917302346158658e+37, PT ;  /* 0x7e8000000d00780b */ /* 0x000fe20003f64200 */
[----:B0-----:R-:W-:Y:S01]  /*3c60*/  FADD R0, -R55, R0 ;  /* 0x0000000037007221 */ /* 0x001fe20000000100 */
[----:B---3--:R-:W0:Y:S01]  /*3c70*/  SHFL.BFLY PT, R17, R20, 0x8, 0x1f ;  /* 0x0d001f0014117f89 */ /* 0x008e2200000e0000 */
[----:B------:R-:W-:Y:S01]  /*3c80*/  @!P5 FMUL R19, R19, 16777216 ;  /* 0x4b8000001313d820 */ /* 0x000fe20000400000 */
[----:B------:R-:W-:Y:S01]  /*3c90*/  FSEL R9, R14, R13, P3 ;  /* 0x0000000d0e097208 */ /* 0x000fe20001800000 */
[----:B------:R-:W-:Y:S01]  /*3ca0*/  IMAD.MOV.U32 R42, RZ, RZ, 0x7f800000 ;  /* 0x7f800000ff2a7424 */ /* 0x000fe200078e00ff */
[----:B------:R-:W-:Y:S01]  /*3cb0*/  FSEL R16, R11, R10, P3 ;  /* 0x0000000a0b107208 */ /* 0x000fe20001800000 */
[----:B------:R-:W-:Y:S01]  /*3cc0*/  BAR.SYNC.DEFER_BLOCKING 0x0 ;  /* 0x0000000000007b1d */ /* 0x000fe20000010000 */
[----:B------:R-:W-:Y:S01]  /*3cd0*/  FSEL R24, R24, R21, P6 ;  /* 0x0000001518187208 */ /* 0x000fe20003000000 */
[----:B----4-:R-:W-:Y:S01]  /*3ce0*/  FMUL R26, R7, R26 ;  /* 0x0000001a071a7220 */ /* 0x010fe20000400000 */
[----:B------:R-:W-:Y:S01]  /*3cf0*/  @!P0 FMUL R9, R9, 16777216 ;  /* 0x4b80000009098820 */ /* 0x000fe20000400000 */
[----:B------:R-:W-:Y:S01]  /*3d00*/  FMUL R7, R0, R0 ;  /* 0x0000000000077220 */ /* 0x000fe20000400000 */
[----:B------:R-:W-:Y:S01]  /*3d10*/  @!P0 FMUL R16, R16, 16777216 ;  /* 0x4b80000010108820 */ /* 0x000fe20000400000 */
[----:B------:R-:W3:Y:S01]  /*3d20*/  MUFU.RCP R19, R19 ;  /* 0x0000001300137308 */ /* 0x000ee20000001000 */
[----:B------:R-:W-:Y:S01]  /*3d30*/  FSETP.NEU.AND P0, PT, R21, RZ, PT ;  /* 0x000000ff1500720b */ /* 0x000fe20003f0d000 */
[----:B------:R-:W-:Y:S01]  /*3d40*/  FFMA R0, R0, R12, R55 ;  /* 0x0000000c00007223 */ /* 0x000fe20000000037 */
[----:B--2---:R-:W-:Y:S01]  /*3d50*/  FADD R3, R3, R8 ;  /* 0x0000000803037221 */ /* 0x004fe20000000000 */
[----:B------:R-:W-:Y:S01]  /*3d60*/  FMUL R7, R6, R7 ;  /* 0x0000000706077220 */ /* 0x000fe20000400000 */
[----:B-1----:R-:W-:Y:S01]  /*3d70*/  FADD R22, -R47, R22 ;  /* 0x000000162f167221 */ /* 0x002fe20000000100 */
[----:B------:R-:W-:Y:S01]  /*3d80*/  FSEL R26, R26, RZ, P0 ;  /* 0x000000ff1a1a7208 */ /* 0x000fe20000000000 */
[----:B------:R-:W-:Y:S01]  /*3d90*/  @!P5 FMUL R24, R24, 16777216 ;  /* 0x4b8000001818d820 */ /* 0x000fe20000400000 */
[----:B------:R1:W2:Y:S01]  /*3da0*/  MUFU.RCP R15, R9 ;  /* 0x00000009000f7308 */ /* 0x0002a20000001000 */
[----:B------:R-:W-:Y:S01]  /*3db0*/  FFMA R3, R12, R7, R3 ;  /* 0x000000070c037223 */ /* 0x000fe20000000003 */
[C---:B------:R-:W-:Y:S01]  /*3dc0*/  FMUL R7, R22.reuse, R22 ;  /* 0x0000001616077220 */ /* 0x040fe20000400000 */
[----:B------:R-:W-:Y:S01]  /*3dd0*/  FFMA R22, R22, R26, R47 ;  /* 0x0000001a16167223 */ /* 0x000fe2000000002f */
[----:B------:R-:W-:Y:S01]  /*3de0*/  FADD R8, R13, R13 ;  /* 0x0000000d0d087221 */ /* 0x000fe20000000000 */
[----:B0-----:R-:W-:Y:S01]  /*3df0*/  FADD R17, R20, R17 ;  /* 0x0000001114117221 */ /* 0x001fe20000000000 */
[----:B------:R-:W-:Y:S01]  /*3e00*/  FMUL R7, R18, R7 ;  /* 0x0000000712077220 */ /* 0x000fe20000400000 */
[----:B------:R-:W0:Y:S01]  /*3e10*/  SHFL.BFLY PT, R6, R3, 0x4, 0x1f ;  /* 0x0c801f0003067f89 */ /* 0x000e2200000e0000 */
[----:B---3--:R-:W-:Y:S01]  /*3e20*/  FMUL R24, R19, R24 ;  /* 0x0000001813187220 */ /* 0x008fe20000400000 */
[----:B------:R-:W-:Y:S01]  /*3e30*/  FSETP.GEU.AND P3, PT, |R8|, 1.175494350822287508e-38, PT ;  /* 0x008000000800780b */ /* 0x000fe20003f6e200 */
[----:B------:R-:W-:Y:S01]  /*3e40*/  FFMA R17, R26, R7, R17 ;  /* 0x000000071a117223 */ /* 0x000fe20000000011 */
[----:B-1----:R-:W1:Y:S01]  /*3e50*/  SHFL.BFLY PT, R9, R0, 0x4, 0x1f ;  /* 0x0c801f0000097f89 */ /* 0x002e6200000e0000 */
[C---:B------:R-:W-:Y:S01]  /*3e60*/  FMUL R11, R8.reuse, 0.25 ;  /* 0x3e800000080b7820 */ /* 0x040fe20000400000 */
[----:B------:R-:W-:Y:S01]  /*3e70*/  FSETP.GT.AND P4, PT, |R8|, 8.50705917302346158658e+37, PT ;  /* 0x7e8000000800780b */ /* 0x000fe20003f84200 */
[----:B------:R-:W-:Y:S01]  /*3e80*/  FADD R18, R23, R23 ;  /* 0x0000001717127221 */ /* 0x000fe20000000000 */
[----:B------:R-:W3:Y:S01]  /*3e90*/  SHFL.BFLY PT, R19, R22, 0x4, 0x1f ;  /* 0x0c801f0016137f89 */ /* 0x000ee200000e0000 */
[----:B--2---:R-:W-:Y:S01]  /*3ea0*/  FMUL R15, R15, R16 ;  /* 0x000000100f0f7220 */ /* 0x004fe20000400000 */
[----:B------:R-:W-:Y:S01]  /*3eb0*/  FSETP.NEU.AND P5, PT, R13, RZ, PT ;  /* 0x000000ff0d00720b */ /* 0x000fe20003fad000 */
[C---:B------:R-:W-:Y:S01]  /*3ec0*/  FMUL R25, R18.reuse, 0.25 ;  /* 0x3e80000012197820 */ /* 0x040fe20000400000 */
[----:B------:R-:W2:Y:S01]  /*3ed0*/  SHFL.BFLY PT, R16, R17, 0x4, 0x1f ;  /* 0x0c801f0011107f89 */ /* 0x000ea200000e0000 */
[----:B------:R-:W-:Y:S01]  /*3ee0*/  FSEL R12, R11, R8, P4 ;  /* 0x000000080b0c7208 */ /* 0x000fe20002000000 */
[----:B------:R-:W-:Y:S01]  /*3ef0*/  IMAD.MOV.U32 R47, RZ, RZ, -0x800000 ;  /* 0xff800000ff2f7424 */ /* 0x000fe200078e00ff */
[----:B------:R-:W-:Y:S01]  /*3f00*/  FSETP.GEU.AND P0, PT, |R18|, 1.175494350822287508e-38, PT ;  /* 0x008000001200780b */ /* 0x000fe20003f0e200 */
[----:B------:R-:W-:Y:S01]  /*3f10*/  IMAD.MOV.U32 R48, RZ, RZ, 0x7f800000 ;  /* 0x7f800000ff307424 */ /* 0x000fe200078e00ff */
[----:B------:R-:W-:Y:S01]  /*3f20*/  FSEL R15, R15, RZ, P5 ;  /* 0x000000ff0f0f7208 */ /* 0x000fe20002800000 */
[----:B------:R-:W-:Y:S01]  /*3f30*/  @!P3 FMUL R12, R12, 16777216 ;  /* 0x4b8000000c0cb820 */ /* 0x000fe20000400000 */
[----:B------:R-:W-:Y:S01]  /*3f40*/  FSETP.NEU.AND P6, PT, R23, RZ, PT ;  /* 0x000000ff1700720b */ /* 0x000fe20003fcd000 */
[----:B------:R-:W-:Y:S01]  /*3f50*/  IMAD.MOV.U32 R50, RZ, RZ, -0x800000 ;  /* 0xff800000ff327424 */ /* 0x000fe200078e00ff */
[----:B------:R-:W-:Y:S01]  /*3f60*/  FSETP.GT.AND P5, PT, |R18|, 8.50705917302346158658e+37, PT ;  /* 0x7e8000001200780b */ /* 0x000fe20003fa4200 */
[----:B------:R-:W-:Y:S01]  /*3f70*/  IMAD.MOV.U32 R49, RZ, RZ, -0x800000 ;  /* 0xff800000ff317424 */ /* 0x000fe200078e00ff */
[----:B------:R-:W-:Y:S01]  /*3f80*/  FSEL R24, R24, RZ, P6 ;  /* 0x000000ff18187208 */ /* 0x000fe20003000000 */
[----:B------:R-:W4:Y:S01]  /*3f90*/  MUFU.RCP R12, R12 ;  /* 0x0000000c000c7308 */ /* 0x000f220000001000 */
[----:B------:R-:W-:Y:S01]  /*3fa0*/  FSEL R20, R25, R18, P5 ;  /* 0x0000001219147208 */ /* 0x000fe20002800000 */
[----:B0-----:R-:W-:Y:S01]  /*3fb0*/  FADD R6, R3, R6 ;  /* 0x0000000603067221 */ /* 0x001fe20000000000 */
[----:B------:R-:W-:Y:S01]  /*3fc0*/  LOP3.LUT R101, R101, 0x1, R102, 0xf8, !PT ;  /* 0x0000000165657812 */ /* 0x000fe200078ef866 */
[----:B-1----:R-:W-:Y:S01]  /*3fd0*/  FADD R9, -R0, R9 ;  /* 0x0000000900097221 */ /* 0x002fe20000000100 */
[----:B------:R-:W-:Y:S01]  /*3fe0*/  LOP3.LUT R39, R102, 0x1, RZ, 0xc0, !PT ;  /* 0x0000000166277812 */ /* 0x000fe200078ec0ff */
[----:B------:R-:W-:Y:S01]  /*3ff0*/  @!P0 FMUL R20, R20, 16777216 ;  /* 0x4b80000014148820 */ /* 0x000fe20000400000 */
[----:B------:R-:W-:Y:S01]  /*4000*/  IMAD.MOV.U32 R52, RZ, RZ, -0x800000 ;  /* 0xff800000ff347424 */ /* 0x000fe200078e00ff */
[C---:B------:R-:W-:Y:S01]  /*4010*/  FFMA R0, R9.reuse, R15, R0 ;  /* 0x0000000f09007223 */ /* 0x040fe20000000000 */
[----:B------:R-:W-:Y:S01]  /*4020*/  FMUL R9, R9, R9 ;  /* 0x0000000909097220 */ /* 0x000fe20000400000 */
[----:B---3--:R-:W-:Y:S01]  /*4030*/  FADD R19, -R22, R19 ;  /* 0x0000001316137221 */ /* 0x008fe20000000100 */
[----:B------:R-:W-:Y:S01]  /*4040*/  IMAD.MOV.U32 R51, RZ, RZ, -0x800000 ;  /* 0xff800000ff337424 */ /* 0x000fe200078e00ff */
[----:B--2---:R-:W-:Y:S01]  /*4050*/  FADD R17, R17, R16 ;  /* 0x0000001011117221 */ /* 0x004fe20000000000 */
[----:B------:R-:W-:Y:S01]  /*4060*/  FMUL R9, R10, R9 ;  /* 0x000000090a097220 */ /* 0x000fe20000400000 */
[C---:B------:R-:W-:Y:S01]  /*4070*/  FMUL R10, R19.reuse, R19 ;  /* 0x00000013130a7220 */ /* 0x040fe20000400000 */
[----:B------:R-:W-:Y:S01]  /*4080*/  FFMA R19, R19, R24, R22 ;  /* 0x0000001813137223 */ /* 0x000fe20000000016 */
[----:B------:R-:W0:Y:S01]  /*4090*/  SHFL.BFLY PT, R3, R0, 0x2, 0x1f ;  /* 0x0c401f0000037f89 */ /* 0x000e2200000e0000 */
[----:B------:R-:W-:Y:S01]  /*40a0*/  FFMA R6, R15, R9, R6 ;  /* 0x000000090f067223 */ /* 0x000fe20000000006 */
[----:B------:R-:W-:Y:S01]  /*40b0*/  FSEL R9, R14, R13, P4 ;  /* 0x0000000d0e097208 */ /* 0x000fe20002000000 */
[----:B------:R-:W-:Y:S01]  /*40c0*/  FMUL R10, R21, R10 ;  /* 0x0000000a150a7220 */ /* 0x000fe20000400000 */
[----:B------:R-:W1:Y:S01]  /*40d0*/  SHFL.BFLY PT, R14, R19, 0x2, 0x1f ;  /* 0x0c401f00130e7f89 */ /* 0x000e6200000e0000 */
[----:B------:R-:W2:Y:S01]  /*40e0*/  MUFU.RCP R20, R20 ;  /* 0x0000001400147308 */ /* 0x000ea20000001000 */
[----:B------:R-:W-:Y:S01]  /*40f0*/  FADD R22, R18, R18 ;  /* 0x0000001212167221 */ /* 0x000fe20000000000 */
[----:B------:R-:W-:Y:S01]  /*4100*/  @!P3 FMUL R9, R9, 16777216 ;  /* 0x4b8000000909b820 */ /* 0x000fe20000400000 */
[----:B------:R-:W3:Y:S01]  /*4110*/  SHFL.BFLY PT, R7, R6, 0x2, 0x1f ;  /* 0x0c401f0006077f89 */ /* 0x000ee200000e0000 */
[----:B------:R-:W-:Y:S01]  /*4120*/  FFMA R17, R24, R10, R17 ;  /* 0x0000000a18117223 */ /* 0x000fe20000000011 */
[----:B------:R-:W-:Y:S01]  /*4130*/  FSETP.NEU.AND P3, PT, R8, RZ, PT ;  /* 0x000000ff0800720b */ /* 0x000fe20003f6d000 */
[----:B----4-:R-:W-:Y:S01]  /*4140*/  FMUL R12, R12, R9 ;  /* 0x000000090c0c7220 */ /* 0x010fe20000400000 */
[----:B------:R-:W-:Y:S01]  /*4150*/  FSEL R9, R28, R23, P5 ;  /* 0x000000171c097208 */ /* 0x000fe20002800000 */
[----:B------:R-:W-:Y:S01]  /*4160*/  FADD R21, R8, R8 ;  /* 0x0000000808157221 */ /* 0x000fe20000000000 */
[----:B------:R-:W4:Y:S01]  /*4170*/  SHFL.BFLY PT, R16, R17, 0x2, 0x1f ;  /* 0x0c401f0011107f89 */ /* 0x000f2200000e0000 */
[----:B------:R-:W-:Y:S01]  /*4180*/  FSETP.GT.AND P6, PT, |R22|, 8.50705917302346158658e+37, PT ;  /* 0x7e8000001600780b */ /* 0x000fe20003fc4200 */
[----:B------:R-:W-:Y:S01]  /*4190*/  IMAD.MOV.U32 R53, RZ, RZ, -0x800000 ;  /* 0xff800000ff357424 */ /* 0x000fe200078e00ff */
[----:B------:R-:W-:Y:S01]  /*41a0*/  @!P0 FMUL R9, R9, 16777216 ;  /* 0x4b80000009098820 */ /* 0x000fe20000400000 */
[----:B------:R-:W-:Y:S01]  /*41b0*/  FSEL R12, R12, RZ, P3 ;  /* 0x000000ff0c0c7208 */ /* 0x000fe20001800000 */
[----:B------:R-:W-:Y:S01]  /*41c0*/  IMAD.MOV.U32 R59, RZ, RZ, -0x800000 ;  /* 0xff800000ff3b7424 */ /* 0x000fe200078e00ff */
[----:B------:R-:W-:Y:S01]  /*41d0*/  FSETP.NEU.AND P3, PT, R18, RZ, PT ;  /* 0x000000ff1200720b */ /* 0x000fe20003f6d000 */
[----:B--2---:R-:W-:Y:S01]  /*41e0*/  FMUL R20, R20, R9 ;  /* 0x0000000914147220 */ /* 0x004fe20000400000 */
[C---:B------:R-:W-:Y:S01]  /*41f0*/  FSETP.GEU.AND P0, PT, |R22|.reuse, 1.175494350822287508e-38, PT ;  /* 0x008000001600780b */ /* 0x040fe20003f0e200 */
[----:B------:R-:W-:Y:S01]  /*4200*/  FMUL R9, R22, 0.25 ;  /* 0x3e80000016097820 */ /* 0x000fe20000400000 */
[----:B0-----:R-:W-:Y:S01]  /*4210*/  FADD R3, -R0, R3 ;  /* 0x0000000300037221 */ /* 0x001fe20000000100 */
[----:B------:R-:W-:Y:S01]  /*4220*/  FSETP.GEU.AND P4, PT, |R21|, 1.175494350822287508e-38, PT ;  /* 0x008000001500780b */ /* 0x000fe20003f8e200 */
[----:B------:R-:W-:Y:S01]  /*4230*/  IMAD.MOV.U32 R61, RZ, RZ, -0x800000 ;  /* 0xff800000ff3d7424 */ /* 0x000fe200078e00ff */
[----:B------:R-:W-:Y:S01]  /*4240*/  FSEL R20, R20, RZ, P3 ;  /* 0x000000ff14147208 */ /* 0x000fe20001800000 */
[----:B------:R-:W-:Y:S01]  /*4250*/  FMUL R10, R3, R3 ;  /* 0x00000003030a7220 */ /* 0x000fe20000400000 */
[----:B-1----:R-:W-:Y:S01]  /*4260*/  FADD R14, -R19, R14 ;  /* 0x0000000e130e7221 */ /* 0x002fe20000000100 */
[----:B------:R-:W-:Y:S01]  /*4270*/  FFMA R3, R3, R12, R0 ;  /* 0x0000000c03037223 */ /* 0x000fe20000000000 */
[----:B------:R-:W-:Y:S01]  /*4280*/  FMUL R0, R21, 0.25 ;  /* 0x3e80000015007820 */ /* 0x000fe20000400000 */
[----:B---3--:R-:W-:Y:S01]  /*4290*/  FADD R7, R6, R7 ;  /* 0x0000000706077221 */ /* 0x008fe20000000000 */
[----:B------:R-:W-:Y:S01]  /*42a0*/  FMUL R10, R13, R10 ;  /* 0x0000000a0d0a7220 */ /* 0x000fe20000400000 */
[C---:B------:R-:W-:Y:S01]  /*42b0*/  FFMA R19, R14.reuse, R20, R19 ;  /* 0x000000140e137223 */ /* 0x040fe20000000013 */
[----:B------:R-:W-:Y:S01]  /*42c0*/  FMUL R14, R14, R14 ;  /* 0x0000000e0e0e7220 */ /* 0x000fe20000400000 */
[----:B------:R-:W-:Y:S01]  /*42d0*/  FSETP.GT.AND P5, PT, |R21|, 8.50705917302346158658e+37, PT ;  /* 0x7e8000001500780b */ /* 0x000fe20003fa4200 */
[----:B------:R-:W-:Y:S01]  /*42e0*/  FFMA R7, R12, R10, R7 ;  /* 0x0000000a0c077223 */ /* 0x000fe20000000007 */
[----:B----4-:R-:W-:Y:S01]  /*42f0*/  FADD R17, R17, R16 ;  /* 0x0000001011117221 */ /* 0x010fe20000000000 */
[----:B------:R-:W-:Y:S01]  /*4300*/  FSEL R15, R9, R22, P6 ;  /* 0x00000016090f7208 */ /* 0x000fe20003000000 */
[----:B------:R-:W-:Y:S01]  /*4310*/  FMUL R14, R23, R14 ;  /* 0x0000000e170e7220 */ /* 0x000fe20000400000 */
[----:B------:R-:W0:Y:S01]  /*4320*/  SHFL.BFLY PT, R6, R3, 0x1, 0x1f ;  /* 0x0c201f0003067f89 */ /* 0x000e2200000e0000 */
[----:B------:R-:W-:Y:S01]  /*4330*/  FSEL R0, R0, R21, P5 ;  /* 0x0000001500007208 */ /* 0x000fe20002800000 */
[----:B------:R-:W-:Y:S01]  /*4340*/  IMAD.MOV.U32 R60, RZ, RZ, -0x800000 ;  /* 0xff800000ff3c7424 */ /* 0x000fe200078e00ff */
[----:B------:R-:W-:Y:S01]  /*4350*/  FFMA R14, R20, R14, R17 ;  /* 0x0000000e140e7223 */ /* 0x000fe20000000011 */
[----:B------:R-:W1:Y:S01]  /*4360*/  SHFL.BFLY PT, R16, R19, 0x1, 0x1f ;  /* 0x0c201f0013107f89 */ /* 0x000e6200000e0000 */
[----:B------:R-:W-:Y:S01]  /*4370*/  @!P0 FMUL R15, R15, 16777216 ;  /* 0x4b8000000f0f8820 */ /* 0x000fe20000400000 */
[----:B------:R-:W-:Y:S01]  /*4380*/  @!P4 FMUL R0, R0, 16777216 ;  /* 0x4b8000000000c820 */ /* 0x000fe20000400000 */
[----:B------:R-:W-:Y:S01]  /*4390*/  FSEL R12, R11, R8, P5 ;  /* 0x000000080b0c7208 */ /* 0x000fe20002800000 */
[----:B------:R-:W2:Y:S01]  /*43a0*/  SHFL.BFLY PT, R10, R7, 0x1, 0x1f ;  /* 0x0c201f00070a7f89 */ /* 0x000ea200000e0000 */
[----:B------:R-:W-:Y:S01]  /*43b0*/  FSEL R20, R25, R18, P6 ;  /* 0x0000001219147208 */ /* 0x000fe20003000000 */
[----:B------:R3:W4:Y:S01]  /*43c0*/  MUFU.RCP R9, R0 ;  /* 0x0000000000097308 */ /* 0x0007220000001000 */
[----:B------:R-:W-:Y:S01]  /*43d0*/  FSETP.NEU.AND P5, PT, R21, RZ, PT ;  /* 0x000000ff1500720b */ /* 0x000fe20003fad000 */
[----:B------:R-:W5:Y:S01]  /*43e0*/  SHFL.BFLY PT, R13, R14, 0x1, 0x1f ;  /* 0x0c201f000e0d7f89 */ /* 0x000f6200000e0000 */
[----:B------:R-:W-:Y:S01]  /*43f0*/  @!P4 FMUL R12, R12, 16777216 ;  /* 0x4b8000000c0cc820 */ /* 0x000fe20000400000 */
[----:B------:R-:W-:Y:S01]  /*4400*/  @!P0 FMUL R20, R20, 16777216 ;  /* 0x4b80000014148820 */ /* 0x000fe20000400000 */
[----:B------:R-:W-:Y:S01]  /*4410*/  FSETP.NEU.AND P0, PT, R22, RZ, PT ;  /* 0x000000ff1600720b */ /* 0x000fe20003f0d000 */
[----:B------:R-:W-:Y:S01]  /*4420*/  IMAD.MOV.U32 R58, RZ, RZ, -0x800000 ;  /* 0xff800000ff3a7424 */ /* 0x000fe200078e00ff */
[C---:B------:R-:W-:Y:S01]  /*4430*/  LOP3.LUT P3, RZ, R102.reuse, 0x1f, RZ, 0xc0, !PT ;  /* 0x0000001f66ff7812 */ /* 0x040fe2000786c0ff */
[----:B------:R-:W2:Y:S01]  /*4440*/  MUFU.RCP R15, R15 ;  /* 0x0000000f000f7308 */ /* 0x000ea20000001000 */
[----:B------:R-:W-:Y:S01]  /*4450*/  SHF.R.U32.HI R17, RZ, 0x3, R102 ;  /* 0x00000003ff117819 */ /* 0x000fe20000011666 */
[----:B------:R-:W-:Y:S01]  /*4460*/  IMAD.MOV.U32 R54, RZ, RZ, -0x800000 ;  /* 0xff800000ff367424 */ /* 0x000fe200078e00ff */
[----:B------:R-:W-:Y:S01]  /*4470*/  ISETP.GE.AND P4, PT, R102, 0x8, PT ;  /* 0x000000086600780c */ /* 0x000fe20003f86270 */
[----:B------:R-:W-:Y:S01]  /*4480*/  IMAD.MOV.U32 R55, RZ, RZ, -0x800000 ;  /* 0xff800000ff377424 */ /* 0x000fe200078e00ff */
[----:B---3--:R-:W-:Y:S01]  /*4490*/  LOP3.LUT R0, R17, 0xc, RZ, 0xc0, !PT ;  /* 0x0000000c11007812 */ /* 0x008fe200078ec0ff */
[----:B0-----:R-:W-:Y:S01]  /*44a0*/  FADD R6, -R3, R6 ;  /* 0x0000000603067221 */ /* 0x001fe20000000100 */
[----:B------:R-:W-:Y:S01]  /*44b0*/  IMAD.MOV.U32 R56, RZ, RZ, -0x800000 ;  /* 0xff800000ff387424 */ /* 0x000fe200078e00ff */
[----:B----4-:R-:W-:Y:S01]  /*44c0*/  FMUL R9, R9, R12 ;  /* 0x0000000c09097220 */ /* 0x010fe20000400000 */
[----:B------:R-:W-:Y:S01]  /*44d0*/  IMAD.MOV.U32 R57, RZ, RZ, -0x800000 ;  /* 0xff800000ff397424 */ /* 0x000fe200078e00ff */
[----:B-1----:R-:W-:Y:S01]  /*44e0*/  FADD R16, -R19, R16 ;  /* 0x0000001013107221 */ /* 0x002fe20000000100 */
[----:B------:R-:W-:Y:S01]  /*44f0*/  FMUL R11, R6, R6 ;  /* 0x00000006060b7220 */ /* 0x000fe20000400000 */
[----:B------:R-:W-:Y:S01]  /*4500*/  @!P3 STS [R0+0x40], R21 ;  /* 0x000040150000b388 */ /* 0x000fe20000000800 */
[----:B------:R-:W-:Y:S01]  /*4510*/  FSEL R9, R9, RZ, P5 ;  /* 0x000000ff09097208 */ /* 0x000fe20002800000 */
[----:B--2---:R-:W-:Y:S01]  /*4520*/  FADD R10, R7, R10 ;  /* 0x0000000a070a7221 */ /* 0x004fe20000000000 */
[----:B------:R-:W-:Y:S01]  /*4530*/  FMUL R7, R16, R16 ;  /* 0x0000001010077220 */ /* 0x000fe20000400000 */
[----:B------:R-:W-:Y:S01]  /*4540*/  FMUL R15, R15, R20 ;  /* 0x000000140f0f7220 */ /* 0x000fe20000400000 */
[----:B------:R-:W-:Y:S01]  /*4550*/  FMUL R11, R8, R11 ;  /* 0x0000000b080b7220 */ /* 0x000fe20000400000 */
[----:B-----5:R-:W-:Y:S01]  /*4560*/  FADD R14, R14, R13 ;  /* 0x0000000d0e0e7221 */ /* 0x020fe20000000000 */
[----:B------:R-:W-:Y:S01]  /*4570*/  FMUL R7, R18, R7 ;  /* 0x0000000712077220 */ /* 0x000fe20000400000 */
[----:B------:R-:W-:Y:S01]  /*4580*/  FFMA R3, R6, R9, R3 ;  /* 0x0000000906037223 */ /* 0x000fe20000000003 */
[----:B------:R-:W-:Y:S01]  /*4590*/  FSEL R15, R15, RZ, P0 ;  /* 0x000000ff0f0f7208 */ /* 0x000fe20000000000 */
[----:B------:R-:W-:Y:S01]  /*45a0*/  FFMA R11, R9, R11, R10 ;  /* 0x0000000b090b7223 */ /* 0x000fe2000000000a */
[----:B------:R-:W-:Y:S01]  /*45b0*/  @!P3 STS [R0+0x50], R22 ;  /* 0x000050160000b388 */ /* 0x000fe20000000800 */
[----:B------:R-:W-:Y:S01]  /*45c0*/  IMAD.MOV.U32 R63, RZ, RZ, -0x800000 ;  /* 0xff800000ff3f7424 */ /* 0x000fe200078e00ff */
[----:B------:R-:W-:Y:S01]  /*45d0*/  UMOV UR4, 0xfffffc00 ;  /* 0xfffffc0000047882 */ /* 0x000fe20000000000 */
[----:B------:R-:W-:Y:S01]  /*45e0*/  FFMA R19, R16, R15, R19 ;  /* 0x0000000f10137223 */ /* 0x000fe20000000013 */
[----:B------:R-:W-:Y:S01]  /*45f0*/  FFMA R7, R15, R7, R14 ;  /* 0x000000070f077223 */ /* 0x000fe2000000000e */
[----:B------:R-:W-:Y:S01]  /*4600*/  @!P3 STS [R0], R3 ;  /* 0x000000030000b388 */ /* 0x000fe20000000800 */
[----:B------:R-:W-:Y:S01]  /*4610*/  IMAD.MOV.U32 R64, RZ, RZ, -0x800000 ;  /* 0xff800000ff407424 */ /* 0x000fe200078e00ff */
[----:B------:R-:W-:Y:S01]  /*4620*/  UMOV UR8, 0xffffffff ;  /* 0xffffffff00087882 */ /* 0x000fe20000000000 */
[----:B------:R-:W-:Y:S01]  /*4630*/  IMAD.MOV.U32 R65, RZ, RZ, 0x7f800000 ;  /* 0x7f800000ff417424 */ /* 0x000fe200078e00ff */
[----:B------:R-:W-:Y:S01]  /*4640*/  @!P3 STS [R0+0x10], R19 ;  /* 0x000010130000b388 */ /* 0x000fe20000000800 */
[----:B------:R-:W-:-:S02]  /*4650*/  IMAD.MOV.U32 R66, RZ, RZ, 0x7f800000 ;  /* 0x7f800000ff427424 */ /* 0x000fc400078e00ff */
[----:B------:R-:W-:Y:S01]  /*4660*/  IMAD.MOV.U32 R67, RZ, RZ, 0x7f800000 ;  /* 0x7f800000ff437424 */ /* 0x000fe200078e00ff */
[----:B------:R-:W-:Y:S01]  /*4670*/  @!P3 STS [R0+0x20], R11 ;  /* 0x0000200b0000b388 */ /* 0x000fe20000000800 */
[----:B------:R-:W-:Y:S02]  /*4680*/  IMAD.MOV.U32 R68, RZ, RZ, 0x7f800000 ;  /* 0x7f800000ff447424 */ /* 0x000fe400078e00ff */
[----:B------:R-:W-:Y:S01]  /*4690*/  IMAD.MOV.U32 R69, RZ, RZ, 0x7f800000 ;  /* 0x7f800000ff457424 */ /* 0x000fe200078e00ff */
[----:B------:R-:W-:Y:S01]  /*46a0*/  @!P3 STS [R0+0x30], R7 ;  /* 0x000030070000b388 */ /* 0x000fe20000000800 */
[----:B------:R-:W-:Y:S02]  /*46b0*/  IMAD.MOV.U32 R76, RZ, RZ, 0x7f800000 ;  /* 0x7f800000ff4c7424 */ /* 0x000fe400078e00ff */
[----:B------:R-:W-:Y:S01]  /*46c0*/  IMAD.MOV.U32 R72, RZ, RZ, 0x7f800000 ;  /* 0x7f800000ff487424 */ /* 0x000fe200078e00ff */
[----:B------:R-:W-:Y:S01]  /*46d0*/  BAR.SYNC.DEFER_BLOCKING 0x0 ;  /* 0x0000000000007b1d */ /* 0x000fe20000010000 */
[----:B------:R-:W-:-:S02]  /*46e0*/  IMAD.MOV.U32 R73, RZ, RZ, 0x7f800000 ;  /* 0x7f800000ff497424 */ /* 0x000fc400078e00ff */
[----:B------:R-:W-:Y:S02]  /*46f0*/  IMAD.MOV.U32 R74, RZ, RZ, 0x7f800000 ;  /* 0x7f800000ff4a7424 */ /* 0x000fe400078e00ff */
[----:B------:R-:W-:Y:S02]  /*4700*/  IMAD.MOV.U32 R75, RZ, RZ, 0x7f800000 ;  /* 0x7f800000ff4b7424 */ /* 0x000fe400078e00ff */
[----:B------:R-:W-:Y:S02]  /*4710*/  IMAD.MOV.U32 R70, RZ, RZ, 0x7f800000 ;  /* 0x7f800000ff467424 */ /* 0x000fe400078e00ff */
[----:B------:R-:W-:Y:S02]  /*4720*/  IMAD.MOV.U32 R77, RZ, RZ, 0x7f800000 ;  /* 0x7f800000ff4d7424 */ /* 0x000fe400078e00ff */
[----:B------:R-:W-:Y:S02]  /*4730*/  IMAD.MOV.U32 R78, RZ, RZ, 0x7f800000 ;  /* 0x7f800000ff4e7424 */ /* 0x000fe400078e00ff */
[----:B------:R-:W-:Y:S01]  /*4740*/  IMAD.MOV.U32 R79, RZ, RZ, 0x7f800000 ;  /* 0x7f800000ff4f7424 */ /* 0x000fe200078e00ff */
[----:B------:R-:W0:Y:S04]  /*4750*/  @!P4 LDS R5, [R102.X4+0x40] ;  /* 0x000040006605c984 */ /* 0x000e280000004800 */
[----:B------:R-:W-:Y:S04]  /*4760*/  @!P4 LDS R4, [R102.X4] ;  /* 0x000000006604c984 */ /* 0x000fe80000004800 */
[----:B------:R-:W1:Y:S04]  /*4770*/  @!P4 LDS R2, [R102.X4+0x20] ;  /* 0x000020006602c984 */ /* 0x000e680000004800 */
[----:B0-----:R-:W0:Y:S04]  /*4780*/  SHFL.BFLY PT, R6, R5, 0x2, 0x1f ;  /* 0x0c401f0005067f89 */ /* 0x001e2800000e0000 */
[----:B-1----:R-:W1:Y:S01]  /*4790*/  SHFL.BFLY PT, R7, R2, 0x2, 0x1f ;  /* 0x0c401f0002077f89 */ /* 0x002e6200000e0000 */
[----:B0-----:R-:W-:-:S04]  /*47a0*/  FADD R8, R5, R6 ;  /* 0x0000000605087221 */ /* 0x001fc80000000000 */
[C---:B------:R-:W-:Y:S01]  /*47b0*/  FMUL R3, R8.reuse, 0.25 ;  /* 0x3e80000008037820 */ /* 0x040fe20000400000 */
[C---:B------:R-:W-:Y:S01]  /*47c0*/  FSETP.GEU.AND P5, PT, |R8|.reuse, 1.175494350822287508e-38, PT ;  /* 0x008000000800780b */ /* 0x040fe20003fae200 */
[----:B------:R-:W0:Y:S01]  /*47d0*/  SHFL.BFLY PT, R11, R8, 0x1, 0x1f ;  /* 0x0c201f00080b7f89 */ /* 0x000e2200000e0000 */
[----:B------:R-:W-:Y:S01]  /*47e0*/  FSETP.GT.AND P0, PT, |R8|, 8.50705917302346158658e+37, PT ;  /* 0x7e8000000800780b */ /* 0x000fe20003f04200 */
[----:B-1----:R-:W-:-:S03]  /*47f0*/  FADD R7, R2, R7 ;  /* 0x0000000702077221 */ /* 0x002fc60000000000 */
[----:B------:R-:W-:Y:S02]  /*4800*/  FSEL R9, R3, R8, P0 ;  /* 0x0000000803097208 */ /* 0x000fe40000000000 */
[----:B------:R-:W1:Y:S05]  /*4810*/  SHFL.BFLY PT, R3, R4, 0x2, 0x1f ;  /* 0x0c401f0004037f89 */ /* 0x000e6a00000e0000 */
[----:B------:R-:W-:Y:S02]  /*4820*/  @!P5 FMUL R9, R9, 16777216 ;  /* 0x4b8000000909d820 */ /* 0x000fe40000400000 */
[----:B------:R-:W-:Y:S01]  /*4830*/  @P0 FMUL R6, R6, 0.25 ;  /* 0x3e80000006060820 */ /* 0x000fe20000400000 */
[----:B------:R-:W-:-:S03]  /*4840*/  FSETP.NEU.AND P0, PT, R8, RZ, PT ;  /* 0x000000ff0800720b */ /* 0x000fc60003f0d000 */
[----:B------:R-:W2:Y:S01]  /*4850*/  MUFU.RCP R9, R9 ;  /* 0x0000000900097308 */ /* 0x000ea20000001000 */
[----:B------:R-:W-:Y:S01]  /*4860*/  @!P5 FMUL R6, R6, 16777216 ;  /* 0x4b8000000606d820 */ /* 0x000fe20000400000 */
[----:B0-----:R-:W-:-:S04]  /*4870*/  FADD R13, R8, R11 ;  /* 0x0000000b080d7221 */ /* 0x001fc80000000000 */
[C---:B------:R-:W-:Y:S01]  /*4880*/  FMUL R12, R13.reuse, 0.25 ;  /* 0x3e8000000d0c7820 */ /* 0x040fe20000400000 */
[----:B------:R-:W-:Y:S01]  /*4890*/  FSETP.GEU.AND P5, PT, |R13|, 1.175494350822287508e-38, PT ;  /* 0x008000000d00780b */ /* 0x000fe20003fae200 */
[----:B-1----:R-:W-:Y:S01]  /*48a0*/  FADD R3, -R4, R3 ;  /* 0x0000000304037221 */ /* 0x002fe20000000100 */
[----:B--2---:R-:W-:-:S03]  /*48b0*/  FMUL R6, R9, R6 ;  /* 0x0000000609067220 */ /* 0x004fc60000400000 */
[----:B------:R-:W-:Y:S01]  /*48c0*/  FMUL R10, R3, R3 ;  /* 0x00000003030a7220 */ /* 0x000fe20000400000 */
[----:B------:R-:W-:Y:S01]  /*48d0*/  IMAD.MOV.U32 R9, RZ, RZ, 0x39aaaaab ;  /* 0x39aaaaabff097424 */ /* 0x000fe200078e00ff */
[----:B------:R-:W-:Y:S02]  /*48e0*/  FSEL R6, R6, RZ, P0 ;  /* 0x000000ff06067208 */ /* 0x000fe40000000000 */
[----:B------:R-:W-:Y:S01]  /*48f0*/  FMUL R10, R5, R10 ;  /* 0x0000000a050a7220 */ /* 0x000fe20000400000 */
[----:B------:R-:W-:Y:S02]  /*4900*/  FSETP.GT.AND P0, PT, |R13|, 8.50705917302346158658e+37, PT ;  /* 0x7e8000000d00780b */ /* 0x000fe40003f04200 */
[----:B------:R-:W-:Y:S02]  /*4910*/  FFMA R3, R3, R6, R4 ;  /* 0x0000000603037223 */ /* 0x000fe40000000004 */
[----:B------:R-:W-:Y:S01]  /*4920*/  FSEL R12, R12, R13, P0 ;  /* 0x0000000d0c0c7208 */ /* 0x000fe20000000000 */
[----:B------:R-:W-:Y:S01]  /*4930*/  FFMA R7, R6, R10, R7 ;  /* 0x0000000a06077223 */ /* 0x000fe20000000007 */
[----:B------:R-:W-:Y:S01]  /*4940*/  IMAD.SHL.U32 R10, R102, 0x10, RZ ;  /* 0x00000010660a7824 */ /* 0x000fe200078e00ff */
[----:B------:R-:W0:Y:S02]  /*4950*/  SHFL.BFLY PT, R2, R3, 0x1, 0x1f ;  /* 0x0c201f0003027f89 */ /* 0x000e2400000e0000 */
[----:B------:R-:W-:-:S02]  /*4960*/  @!P5 FMUL R12, R12, 16777216 ;  /* 0x4b8000000c0cd820 */ /* 0x000fc40000400000 */
[----:B------:R-:W-:Y:S01]  /*4970*/  LOP3.LUT R38, R10, 0x7f0, RZ, 0xc0, !PT ;  /* 0x000007f00a267812 */ /* 0x000fe200078ec0ff */
[----:B------:R-:W1:Y:S01]  /*4980*/  SHFL.BFLY PT, R4, R7, 0x1, 0x1f ;  /* 0x0c201f0007047f89 */ /* 0x000e6200000e0000 */
[----:B------:R-:W-:Y:S01]  /*4990*/  @P0 FMUL R11, R11, 0.25 ;  /* 0x3e8000000b0b0820 */ /* 0x000fe20000400000 */
[C---:B------:R-:W-:Y:S01]  /*49a0*/  LOP3.LUT P0, RZ, R102.reuse, 0x3, RZ, 0xc0, !PT ;  /* 0x0000000366ff7812 */ /* 0x040fe2000780c0ff */
[----:B------:R-:W2:Y:S02]  /*49b0*/  MUFU.RCP R12, R12 ;  /* 0x0000000c000c7308 */ /* 0x000ea40000001000 */
[----:B------:R-:W-:Y:S01]  /*49c0*/  @!P5 FMUL R11, R11, 16777216 ;  /* 0x4b8000000b0bd820 */ /* 0x000fe20000400000 */
[----:B------:R-:W-:Y:S02]  /*49d0*/  FSETP.NEU.AND P5, PT, R13, RZ, PT ;  /* 0x000000ff0d00720b */ /* 0x000fe40003fad000 */
[----:B------:R-:W-:Y:S01]  /*49e0*/  ISETP.LT.AND P0, PT, R102, 0x8, !P0 ;  /* 0x000000086600780c */ /* 0x000fe20004701270 */
[----:B--2---:R-:W-:Y:S01]  /*49f0*/  FMUL R11, R12, R11 ;  /* 0x0000000b0c0b7220 */ /* 0x004fe20000400000 */
[----:B0-----:R-:W-:-:S11]  /*4a00*/  FADD R2, -R3, R2 ;  /* 0x0000000203027221 */ /* 0x001fd60000000100 */
[----:B------:R-:W-:Y:S01]  /*4a10*/  @P0 STS [R102.X4+0x40], R13 ;  /* 0x0000400d66000388 */ /* 0x000fe20000004800 */
[----:B------:R-:W-:Y:S01]  /*4a20*/  FMUL R5, R2, R2 ;  /* 0x0000000202057220 */ /* 0x000fe20000400000 */
[----:B------:R-:W-:Y:S01]  /*4a30*/  FSEL R11, R11, RZ, P5 ;  /* 0x000000ff0b0b7208 */ /* 0x000fe20002800000 */
[----:B-1----:R-:W-:Y:S02]  /*4a40*/  FADD R4, R7, R4 ;  /* 0x0000000407047221 */ /* 0x002fe40000000000 */
[----:B------:R-:W-:Y:S02]  /*4a50*/  FMUL R5, R8, R5 ;  /* 0x0000000508057220 */ /* 0x000fe40000400000 */
[----:B------:R-:W-:Y:S01]  /*4a60*/  FFMA R7, R2, R11, R3 ;  /* 0x0000000b02077223 */ /* 0x000fe20000000003 */
[----:B------:R-:W-:Y:S01]  /*4a70*/  IMAD.MOV.U32 R3, RZ, RZ, 0x20 ;  /* 0x00000020ff037424 */ /* 0x000fe200078e00ff */
[----:B------:R-:W-:Y:S01]  /*4a80*/  FFMA R11, R11, R5, R4 ;  /* 0x000000050b0b7223 */ /* 0x000fe20000000004 */
[----:B------:R-:W-:Y:S01]  /*4a90*/  LOP3.LUT R4, R102, 0x7f, RZ, 0xc0, !PT ;  /* 0x0000007f66047812 */ /* 0x000fe200078ec0ff */
[----:B------:R-:W-:Y:S01]  /*4aa0*/  IMAD.MOV.U32 R5, RZ, RZ, 0x10 ;  /* 0x00000010ff057424 */ /* 0x000fe200078e00ff */
[----:B------:R0:W-:Y:S03]  /*4ab0*/  @P0 STS [R102.X4], R7 ;  /* 0x0000000766000388 */ /* 0x0001e60000004800 */
[C---:B------:R-:W-:Y:S01]  /*4ac0*/  IMAD.WIDE.U32 R2, R4.reuse, R3, c[0x0][0x168] ;  /* 0x00005a0004027625 */ /* 0x040fe200078e0003 */
[----:B------:R-:W-:Y:S03]  /*4ad0*/  @P0 STS [R102.X4+0x20], R11 ;  /* 0x0000200b66000388 */ /* 0x000fe60000004800 */
[----:B------:R-:W-:Y:S01]  /*4ae0*/  IMAD.WIDE.U32 R4, R4, R5, c[0x0][0x170] ;  /* 0x00005c0004047625 */ /* 0x000fe200078e0005 */
[----:B------:R-:W-:Y:S01]  /*4af0*/  BAR.SYNC.DEFER_BLOCKING 0x0 ;  /* 0x0000000000007b1d */ /* 0x000fe20000010000 */
[----:B------:R-:W-:-:S02]  /*4b00*/  IADD3 R36, P5, R2, 0x9000, RZ ;  /* 0x0000900002247810 */ /* 0x000fc40007fbe0ff */
[----:B0-----:R-:W-:Y:S02]  /*4b10*/  SHF.R.U32.HI R7, RZ, 0x6, R10 ;  /* 0x00000006ff077819 */ /* 0x001fe4000001160a */
[----:B------:R-:W-:Y:S01]  /*4b20*/  IADD3 R12, P6, R4, 0x4800, RZ ;  /* 0x00004800040c7810 */ /* 0x000fe20007fde0ff */
[----:B------:R-:W-:Y:S01]  /*4b30*/  IMAD.X R37, RZ, RZ, R3, P5 ;  /* 0x000000ffff257224 */ /* 0x000fe200028e0603 */
[----:B------:R-:W-:-:S03]  /*4b40*/  LOP3.LUT R7, R7, 0x10, RZ, 0xc0, !PT ;  /* 0x0000001007077812 */ /* 0x000fc600078ec0ff */
[----:B------:R-:W-:Y:S02]  /*4b50*/  IMAD.X R13, RZ, RZ, R5, P6 ;  /* 0x000000ffff0d7224 */ /* 0x000fe400030e0605 */
[----:B------:R-:W-:Y:S01]  /*4b60*/  IMAD R38, R38, 0x2, R7 ;  /* 0x0000000226267824 */ /* 0x000fe200078e0207 */
[----:B------:R-:W0:Y:S04]  /*4b70*/  LDS R6, [0x20] ;  /* 0x00002000ff067984 */ /* 0x000e280000000800 */
[----:B------:R-:W1:Y:S04]  /*4b80*/  LDS R8, [0x30] ;  /* 0x00003000ff087984 */ /* 0x000e680000000800 */
[----:B------:R-:W2:Y:S04]  /*4b90*/  LDS R44, [RZ] ;  /* 0x00000000ff2c7984 */ /* 0x000ea80000000800 */
[----:B------:R-:W3:Y:S01]  /*4ba0*/  LDS R46, [0x10] ;  /* 0x00001000ff2e7984 */ /* 0x000ee20000000800 */
[-C--:B0-----:R-:W-:Y:S01]  /*4bb0*/  FFMA R6, R6, R9.reuse, 9.9999999747524270788e-07 ;  /* 0x358637bd06067423 */ /* 0x081fe20000000009 */
[----:B-1----:R-:W-:-:S03]  /*4bc0*/  FFMA R8, R8, R9, 9.9999999747524270788e-07 ;  /* 0x358637bd08087423 */ /* 0x002fc60000000009 */
[----:B------:R0:W1:Y:S08]  /*4bd0*/  MUFU.RSQ R62, R6 ;  /* 0x00000006003e7308 */ /* 0x0000700000001400 */
[----:B--23--:R0:W4:Y:S02]  /*4be0*/  MUFU.RSQ R71, R8 ;  /* 0x0000000800477308 */ /* 0x00c1240000001400 */
.L_x_4:
[----:B------:R-:W-:Y:S01]  /*4bf0*/  IADD3 R29, R94, UR4, RZ ;  /* 0x000000045e1d7c10 */ /* 0x000fe2000fffe0ff */
[----:B------:R-:W-:Y:S01]  /*4c00*/  IMAD.MOV.U32 R40, RZ, RZ, 0x2 ;  /* 0x00000002ff287424 */ /* 0x000fe200078e00ff */
[----:B------:R-:W-:Y:S01]  /*4c10*/  CS2R R20, SRZ ;  /* 0x0000000000147805 */ /* 0x000fe2000001ff00 */
[----:B------:R-:W-:Y:S01]  /*4c20*/  CS2R R22, SRZ ;  /* 0x0000000000167805 */ /* 0x000fe2000001ff00 */
[C---:B------:R-:W-:Y:S01]  /*4c30*/  IADD3 R3, R29.reuse, 0x400, RZ ;  /* 0x000004001d037810 */ /* 0x040fe20007ffe0ff */
[----:B------:R-:W-:Y:S01]  /*4c40*/  CS2R R24, SRZ ;  /* 0x0000000000187805 */ /* 0x000fe2000001ff00 */
[----:B------:R-:W-:Y:S01]  /*4c50*/  IADD3 R29, R29, 0x408, RZ ;  /* 0x000004081d1d7810 */ /* 0x000fe20007ffe0ff */
[----:B------:R-:W-:-:S02]  /*4c60*/  CS2R R26, SRZ ;  /* 0x00000000001a7805 */ /* 0x000fc4000001ff00 */
[----:B------:R-:W-:-:S04]  /*4c70*/  IMAD.WIDE R2, R3, R40, c[0x0][0x1a0] ;  /* 0x0000680003027625 */ /* 0x000fc800078e0228 */
[----:B------:R-:W-:Y:S01]  /*4c80*/  IMAD.WIDE R28, R29, R40, c[0x0][0x1a0] ;  /* 0x000068001d1c7625 */ /* 0x000fe200078e0228 */
[----:B------:R2:W3:Y:S04]  /*4c90*/  @!P1 LDG.E.EF.128 R24, [R2.64] ;  /* 0x0000000602189981 */ /* 0x0004e8000c0e1d00 */
[----:B----4-:R5:W4:Y:S04]  /*4ca0*/  @!P1 LDG.E.EF.128 R20, [R28.64] ;  /* 0x000000061c149981 */ /* 0x010b28000c0e1d00 */
[----:B------:R-:W-:Y:S01]  /*4cb0*/  BAR.SYNC.DEFER_BLOCKING 0x0 ;  /* 0x0000000000007b1d */ /* 0x000fe20000010000 */
[----:B--2---:R-:W-:-:S02]  /*4cc0*/  IMAD.MOV.U32 R2, RZ, RZ, R12 ;  /* 0x000000ffff027224 */ /* 0x004fc400078e000c */
[----:B------:R-:W-:Y:S01]  /*4cd0*/  IMAD.MOV.U32 R3, RZ, RZ, R13 ;  /* 0x000000ffff037224 */ /* 0x000fe200078e000d */
[----:B------:R-:W-:-:S06]  /*4ce0*/  UIADD3 UR5, UP0, UR4, 0x400, URZ ;  /* 0x0000040004057890 */ /* 0x000fcc000ff1e03f */
[----:B-----5:R-:W-:Y:S02]  /*4cf0*/  IMAD.U32 R28, RZ, RZ, UR5 ;  /* 0x00000005ff1c7e24 */ /* 0x020fe4000f8e00ff */
[----:B------:R-:W-:Y:S01]  /*4d00*/  IMAD.MOV.U32 R29, RZ, RZ, 0x4 ;  /* 0x00000004ff1d7424 */ /* 0x000fe200078e00ff */
[----:B---3--:R2:W-:Y:S04]  /*4d10*/  STS.128 [R38], R24 ;  /* 0x0000001826007388 */ /* 0x0085e80000000c00 */
[----:B----4-:R3:W-:Y:S04]  /*4d20*/  STS.128 [R38+0x10], R20 ;  /* 0x0000101426007388 */ /* 0x0107e80000000c00 */
[----:B------:R-:W-:Y:S06]  /*4d30*/  BAR.SYNC.DEFER_BLOCKING 0x0 ;  /* 0x0000000000007b1d */ /* 0x000fec0000010000 */
[----:B0-----:R-:W4:Y:S04]  /*4d40*/  LDG.E.EL.128 R4, [R2.64+0x1800] ;  /* 0x0018000602047981 */ /* 0x001f28000c2e1d00 */
[----:B------:R-:W5:Y:S04]  /*4d50*/  LDG.E.EL.128 R8, [R36.64+0x3000] ;  /* 0x0030000624087981 */ /* 0x000f68000c2e1d00 */
[----:B------:R-:W5:Y:S04]  /*4d60*/  LDG.E.EL.128 R12, [R2.64] ;  /* 0x00000006020c7981 */ /* 0x000f68000c2e1d00 */
[----:B------:R-:W5:Y:S01]  /*4d70*/  LDG.E.EL.128 R16, [R36.64] ;  /* 0x0000000624107981 */ /* 0x000f62000c2e1d00 */
[----:B--2---:R-:W-:-:S03]  /*4d80*/  LOP3.LUT R24, R28, 0x3004, R45, 0xfe, !PT ;  /* 0x000030041c187812 */ /* 0x004fc600078efe2d */
[----:B------:R-:W-:Y:S02]  /*4d90*/  LDS.128 R32, [R43] ;  /* 0x000000002b207984 */ /* 0x000fe40000000c00 */
[----:B---3--:R-:W-:Y:S02]  /*4da0*/  IMAD.WIDE.U32 R20, R24, R29, c[0x0][0x168] ;  /* 0x00005a0018147625 */ /* 0x008fe400078e001d */
[----:B------:R-:W2:Y:S04]  /*4db0*/  LDG.E.EL.128 R24, [R36.64+0x10] ;  /* 0x0000100624187981 */ /* 0x000ea8000c2e1d00 */
[----:B------:R-:W3:Y:S04]  /*4dc0*/  LDG.E.EL.128 R20, [R20.64] ;  /* 0x0000000614147981 */ /* 0x000ee8000c2e1d00 */
[----:B------:R-:W0:Y:S01]  /*4dd0*/  LDS.128 R28, [R43+0x810] ;  /* 0x000810002b1c7984 */ /* 0x000e220000000c00 */
[----:B------:R-:W-:Y:S01]  /*4de0*/  FSETP.NAN.AND P5, PT, R75, R75, PT ;  /* 0x0000004b4b00720b */ /* 0x000fe20003fa8000 */
[----:B------:R-:W-:-:S02]  /*4df0*/  UIADD3.X UR8, URZ, UR8, URZ, UP0, !UPT ;  /* 0x000000083f087290 */ /* 0x000fc400087fe43f */
[----:B------:R-:W-:-:S04]  /*4e00*/  UISETP.GE.U32.AND UP0, UPT, UR5, 0x800, UPT ;  /* 0x000008000500788c */ /* 0x000fc8000bf06070 */
[----:B------:R-:W-:Y:S01]  /*4e10*/  UISETP.GE.U32.AND.EX UP0, UPT, UR8, URZ, UPT, UP0 ;  /* 0x0000003f0800728c */ /* 0x000fe2000bf06100 */
[C---:B----4-:R-:W-:Y:S01]  /*4e20*/  PRMT R80, R4.reuse, 0x7632, R80 ;  /* 0x0000763204507816 */ /* 0x050fe20000000050 */
[----:B------:R-:W-:Y:S01]  /*4e30*/  IMAD.U32 R81, R4, 0x10000, RZ ;  /* 0x0001000004517824 */ /* 0x000fe200078e00ff */
[C---:B------:R-:W-:Y:S01]  /*4e40*/  PRMT R4, R5.reuse, 0x7632, R4 ;  /* 0x0000763205047816 */ /* 0x040fe20000000004 */
[----:B------:R-:W-:Y:S02]  /*4e50*/  IMAD.U32 R5, R5, 0x10000, RZ ;  /* 0x0001000005057824 */ /* 0x000fe400078e00ff */
[----:B-----5:R-:W-:Y:S02]  /*4e60*/  FADD R8, R8, R81 ;  /* 0x0000005108087221 */ /* 0x020fe40000000000 */
[----:B------:R-:W-:Y:S01]  /*4e70*/  IMAD.U32 R4, R4, 0x10000, RZ ;  /* 0x0001000004047824 */ /* 0x000fe200078e00ff */
[----:B------:R-:W-:Y:S01]  /*4e80*/  FADD R81, R10, R5 ;  /* 0x000000050a517221 */ /* 0x000fe20000000000 */
[----:B0-----:R-:W-:Y:S01]  /*4e90*/  IMAD.U32 R5, R28, 0x10000, RZ ;  /* 0x000100001c057824 */ /* 0x001fe200078e00ff */
[C---:B------:R-:W-:Y:S01]  /*4ea0*/  PRMT R84, R7.reuse, 0x7632, R84 ;  /* 0x0000763207547816 */ /* 0x040fe20000000054 */
[----:B------:R-:W-:Y:S01]  /*4eb0*/  IMAD.U32 R85, R7, 0x10000, RZ ;  /* 0x0001000007557824 */ /* 0x000fe200078e00ff */
[----:B------:R-:W-:Y:S01]  /*4ec0*/  FADD R10, R11, R4 ;  /* 0x000000040b0a7221 */ /* 0x000fe20000000000 */
[----:B------:R-:W-:Y:S01]  /*4ed0*/  IMAD.U32 R7, R12, 0x10000, RZ ;  /* 0x000100000c077824 */ /* 0x000fe200078e00ff */
[----:B------:R-:W-:Y:S01]  /*4ee0*/  FADD R4, -R46, R5 ;  /* 0x000000052e047221 */ /* 0x000fe20000000100 */
[----:B------:R-:W-:-:S02]  /*4ef0*/  IMAD.U32 R80, R80, 0x10000, RZ ;  /* 0x0001000050507824 */ /* 0x000fc400078e00ff */
[----:B------:R-:W-:Y:S01]  /*4f00*/  FADD R16, R16, R7 ;  /* 0x0000000710107221 */ /* 0x000fe20000000000 */
[----:B------:R-:W-:Y:S01]  /*4f10*/  FADD R7, R8, 1 ;  /* 0x3f80000008077421 */ /* 0x000fe20000000000 */
[----:B------:R-:W-:Y:S01]  /*4f20*/  FMUL R5, R71, R4 ;  /* 0x0000000447057220 */ /* 0x000fe20000400000 */
[----:B------:R-:W-:Y:S01]  /*4f30*/  FADD R80, R9, R80 ;  /* 0x0000005009507221 */ /* 0x000fe20000000000 */
[----:B------:R-:W-:Y:S01]  /*4f40*/  IMAD.U32 R9, R29, 0x10000, RZ ;  /* 0x000100001d097824 */ /* 0x000fe200078e00ff */
[C---:B------:R-:W-:Y:S01]  /*4f50*/  PRMT R82, R6.reuse, 0x7632, R82 ;  /* 0x0000763206527816 */ /* 0x040fe20000000052 */
[----:B------:R-:W-:Y:S01]  /*4f60*/  IMAD.U32 R83, R6, 0x10000, RZ ;  /* 0x0001000006537824 */ /* 0x000fe200078e00ff */
[----:B------:R-:W-:Y:S01]  /*4f70*/  FFMA R8, R5, R7, R16 ;  /* 0x0000000705087223 */ /* 0x000fe20000000010 */
[----:B------:R-:W-:Y:S01]  /*4f80*/  PRMT R6, R13, 0x7632, R6 ;  /* 0x000076320d067816 */ /* 0x000fe20000000006 */
[----:B------:R-:W-:Y:S01]  /*4f90*/  IMAD.U32 R5, R33, 0x10000, RZ ;  /* 0x0001000021057824 */ /* 0x000fe200078e00ff */
[----:B------:R-:W-:Y:S01]  /*4fa0*/  FADD R4, -R46, R9 ;  /* 0x000000092e047221 */ /* 0x000fe20000000100 */
[----:B------:R-:W-:Y:S01]  /*4fb0*/  IMAD.U32 R13, R13, 0x10000, RZ ;  /* 0x000100000d0d7824 */ /* 0x000fe200078e00ff */
[----:B------:R-:W-:Y:S01]  /*4fc0*/  PRMT R28, R28, 0x7632, R28 ;  /* 0x000076321c1c7816 */ /* 0x000fe2000000001c */
[----:B------:R-:W-:Y:S01]  /*4fd0*/  FADD R5, -R44, R5 ;  /* 0x000000052c057221 */ /* 0x000fe20000000100 */
[----:B------:R-:W-:Y:S01]  /*4fe0*/  PRMT R12, R12, 0x7632, R12 ;  /* 0x000076320c0c7816 */ /* 0x000fe2000000000c */
[----:B------:R-:W-:Y:S01]  /*4ff0*/  FADD R18, R18, R13 ;  /* 0x0000000d12127221 */ /* 0x000fe20000000000 */
[----:B------:R-:W-:Y:S01]  /*5000*/  FADD R81, R81, 1 ;  /* 0x3f80000051517421 */ /* 0x000fe20000000000 */
[----:B------:R-:W-:Y:S01]  /*5010*/  FMUL R4, R71, R4 ;  /* 0x0000000447047220 */ /* 0x000fe20000400000 */
[----:B------:R-:W-:Y:S01]  /*5020*/  IMAD.U32 R11, R28, 0x10000, RZ ;  /* 0x000100001c0b7824 */ /* 0x000fe200078e00ff */
[-C--:B------:R-:W-:Y:S01]  /*5030*/  FSETP.GEU.AND P6, PT, R75, R8.reuse, PT ;  /* 0x000000084b00720b */ /* 0x080fe20003fce000 */
[----:B------:R-:W-:Y:S01]  /*5040*/  IMAD.U32 R6, R6, 0x10000, RZ ;  /* 0x0001000006067824 */ /* 0x000fe200078e00ff */
[----:B-1----:R-:W-:Y:S01]  /*5050*/  FMUL R5, R62, R5 ;  /* 0x000000053e057220 */ /* 0x002fe20000400000 */
[-C--:B------:R-:W-:Y:S01]  /*5060*/  FFMA R9, R4, R81.reuse, R18 ;  /* 0x0000005104097223 */ /* 0x080fe20000000012 */
[----:B------:R-:W-:Y:S01]  /*5070*/  PRMT R33, R33, 0x7632, R33 ;  /* 0x0000763221217816 */ /* 0x000fe20000000021 */
[----:B------:R-:W-:Y:S01]  /*5080*/  IMAD.U32 R12, R12, 0x10000, RZ ;  /* 0x000100000c0c7824 */ /* 0x000fe200078e00ff */
[----:B------:R-:W-:Y:S01]  /*5090*/  FADD R4, -R46, R11 ;  /* 0x0000000b2e047221 */ /* 0x000fe20000000100 */
[----:B------:R-:W-:Y:S01]  /*50a0*/  FADD R19, R19, R6 ;  /* 0x0000000613137221 */ /* 0x000fe20000000000 */
[----:B------:R-:W-:Y:S01]  /*50b0*/  FSEL R6, R75, R8, !P6 ;  /* 0x000000084b067208 */ /* 0x000fe20007000000 */
[----:B------:R-:W-:Y:S01]  /*50c0*/  FFMA R5, R5, R81, R18 ;  /* 0x0000005105057223 */ /* 0x000fe20000000012 */
[----:B------:R-:W-:Y:S01]  /*50d0*/  PRMT R29, R29, 0x7632, R29 ;  /* 0x000076321d1d7816 */ /* 0x000fe2000000001d */
[----:B------:R-:W-:Y:S01]  /*50e0*/  FADD R87, R17, R12 ;  /* 0x0000000c11577221 */ /* 0x000fe20000000000 */
[----:B------:R-:W-:Y:S01]  /*50f0*/  IMAD.U32 R33, R33, 0x10000, RZ ;  /* 0x0001000021217824 */ /* 0x000fe200078e00ff */
[----:B------:R-:W-:Y:S01]  /*5100*/  FADD R81, R80, 1 ;  /* 0x3f80000050517421 */ /* 0x000fe20000000000 */
[----:B------:R-:W-:Y:S01]  /*5110*/  FMUL R4, R71, R4 ;  /* 0x0000000447047220 */ /* 0x000fe20000400000 */
[----:B------:R-:W-:Y:S01]  /*5120*/  @!P2 FSEL R75, R75, R6, P5 ;  /* 0x000000064b4ba208 */ /* 0x000fe20002800000 */
[----:B------:R-:W-:Y:S01]  /*5130*/  IMAD.U32 R29, R29, 0x10000, RZ ;  /* 0x000100001d1d7824 */ /* 0x000fe200078e00ff */
[----:B------:R-:W-:Y:S01]  /*5140*/  FSETP.GEU.AND P5, PT, R42, R5, PT ;  /* 0x000000052a00720b */ /* 0x000fe20003fae000 */
[----:B------:R-:W-:Y:S01]  /*5150*/  FADD R33, -R44, R33 ;  /* 0x000000212c217221 */ /* 0x000fe20000000100 */
[----:B------:R-:W-:Y:S01]  /*5160*/  FFMA R11, R4, R81, R87 ;  /* 0x00000051040b7223 */ /* 0x000fe20000000057 */
[----:B------:R-:W-:Y:S01]  /*5170*/  FADD R6, -R46, R29 ;  /* 0x0000001d2e067221 */ /* 0x000fe20000000100 */
[----:B------:R-:W-:Y:S01]  /*5180*/  FSEL R13, R42, R5, !P5 ;  /* 0x000000052a0d7208 */ /* 0x000fe20006800000 */
[----:B------:R-:W-:Y:S01]  /*5190*/  FADD R4, R10, 1 ;  /* 0x3f8000000a047421 */ /* 0x000fe20000000000 */
[----:B------:R-:W-:Y:S01]  /*51a0*/  FSETP.NAN.AND P5, PT, R42, R42, PT ;  /* 0x0000002a2a00720b */ /* 0x000fe20003fa8000 */
[----:B------:R-:W-:Y:S01]  /*51b0*/  FMUL R33, R62, R33 ;  /* 0x000000213e217220 */ /* 0x000fe20000400000 */
[----:B------:R-:W-:Y:S01]  /*51c0*/  FSETP.GEU.AND P6, PT, R74, R11, PT ;  /* 0x0000000b4a00720b */ /* 0x000fe20003fce000 */
[----:B------:R-:W-:Y:S01]  /*51d0*/  FMUL R10, R71, R6 ;  /* 0x00000006470a7220 */ /* 0x000fe20000400000 */
[----:B------:R-:W-:Y:S01]  /*51e0*/  @!P2 FSEL R42, R42, R13, P5 ;  /* 0x0000000d2a2aa208 */ /* 0x000fe20002800000 */
[----:B------:R-:W-:Y:S01]  /*51f0*/  FFMA R6, R33, R4, R19 ;  /* 0x0000000421067223 */ /* 0x000fe20000000013 */
[----:B------:R-:W-:-:S02]  /*5200*/  FSETP.NAN.AND P5, PT, R74, R74, PT ;  /* 0x0000004a4a00720b */ /* 0x000fc40003fa8000 */
[----:B------:R-:W-:Y:S02]  /*5210*/  FSEL R13, R74, R11, !P6 ;  /* 0x0000000b4a0d7208 */ /* 0x000fe40007000000 */
[----:B------:R-:W-:Y:S02]  /*5220*/  FSETP.GEU.AND P6, PT, R48, R6, PT ;  /* 0x000000063000720b */ /* 0x000fe40003fce000 */
[----:B------:R-:W-:Y:S02]  /*5230*/  @!P2 FSEL R74, R74, R13, P5 ;  /* 0x0000000d4a4aa208 */ /* 0x000fe40002800000 */
[C---:B------:R-:W-:Y:S01]  /*5240*/  FSETP.GEU.AND P5, PT, R73.reuse, R9, PT ;  /* 0x000000094900720b */ /* 0x040fe20003fae000 */
[----:B------:R-:W-:Y:S01]  /*5250*/  IMAD.U32 R13, R30, 0x10000, RZ ;  /* 0x000100001e0d7824 */ /* 0x000fe200078e00ff */
[----:B------:R-:W-:Y:S01]  /*5260*/  FFMA R10, R10, R4, R19 ;  /* 0x000000040a0a7223 */ /* 0x000fe20000000013 */
[----:B------:R-:W-:Y:S01]  /*5270*/  FSEL R29, R48, R6, !P6 ;  /* 0x00000006301d7208 */ /* 0x000fe20007000000 */
[----:B------:R-:W-:Y:S01]  /*5280*/  IMAD.U32 R19, R14, 0x10000, RZ ;  /* 0x000100000e137824 */ /* 0x000fe200078e00ff */
[----:B------:R-:W-:-:S02]  /*5290*/  FSETP.NAN.AND P6, PT, R73, R73, PT ;  /* 0x000000494900720b */ /* 0x000fc40003fc8000 */
[C---:B------:R-:W-:Y:S01]  /*52a0*/  FSEL R4, R73.reuse, R9, !P5 ;  /* 0x0000000949047208 */ /* 0x040fe20006800000 */
[----:B---3--:R-:W-:Y:S01]  /*52b0*/  FADD R20, R20, R83 ;  /* 0x0000005314147221 */ /* 0x008fe20000000000 */
[----:B------:R-:W-:Y:S01]  /*52c0*/  PRMT R18, R14, 0x7632, R18 ;  /* 0x000076320e127816 */ /* 0x000fe20000000012 */
[----:B------:R-:W-:Y:S01]  /*52d0*/  FADD R14, -R46, R13 ;  /* 0x0000000d2e0e7221 */ /* 0x000fe20000000100 */
[----:B------:R-:W-:Y:S01]  /*52e0*/  @!P2 FSEL R73, R73, R4, P6 ;  /* 0x000000044949a208 */ /* 0x000fe20003000000 */
[----:B--2---:R-:W-:Y:S01]  /*52f0*/  FADD R19, R24, R19 ;  /* 0x0000001318137221 */ /* 0x004fe20000000000 */
[----:B------:R-:W-:Y:S01]  /*5300*/  FSETP.NAN.AND P6, PT, R48, R48, PT ;  /* 0x000000303000720b */ /* 0x000fe20003fc8000 */
[----:B------:R-:W-:Y:S01]  /*5310*/  FMUL R14, R71, R14 ;  /* 0x0000000e470e7220 */ /* 0x000fe20000400000 */
[C---:B------:R-:W-:Y:S01]  /*5320*/  PRMT R4, R31.reuse, 0x7632, R4 ;  /* 0x000076321f047816 */ /* 0x040fe20000000004 */
[----:B------:R-:W-:Y:S01]  /*5330*/  FADD R20, R20, 1 ;  /* 0x3f80000014147421 */ /* 0x000fe20000000000 */
[----:B------:R-:W-:Y:S01]  /*5340*/  PRMT R12, R30, 0x7632, R12 ;  /* 0x000076321e0c7816 */ /* 0x000fe2000000000c */
[----:B------:R-:W-:Y:S01]  /*5350*/  IMAD.U32 R31, R31, 0x10000, RZ ;  /* 0x000100001f1f7824 */ /* 0x000fe200078e00ff */
[----:B------:R-:W-:Y:S01]  /*5360*/  @!P2 FSEL R48, R48, R29, P6 ;  /* 0x0000001d3030a208 */ /* 0x000fe20003000000 */
[----:B------:R-:W-:Y:S01]  /*5370*/  FFMA R29, R14, R20, R19 ;  /* 0x000000140e1d7223 */ /* 0x000fe20000000013 */
[C---:B------:R-:W-:Y:S01]  /*5380*/  PRMT R17, R15.reuse, 0x7632, R17 ;  /* 0x000076320f117816 */ /* 0x040fe20000000011 */
[----:B------:R-:W-:Y:S01]  /*5390*/  IMAD.U32 R15, R15, 0x10000, RZ ;  /* 0x000100000f0f7824 */ /* 0x000fe200078e00ff */
[----:B------:R-:W-:Y:S01]  /*53a0*/  FADD R22, R22, R85 ;  /* 0x0000005516167221 */ /* 0x000fe20000000000 */
[----:B------:R-:W-:Y:S01]  /*53b0*/  FADD R14, -R46, R31 ;  /* 0x0000001f2e0e7221 */ /* 0x000fe20000000100 */
[----:B------:R-:W-:-:S02]  /*53c0*/  IMAD.U32 R82, R82, 0x10000, RZ ;  /* 0x0001000052527824 */ /* 0x000fc400078e00ff */
[----:B------:R-:W-:Y:S01]  /*53d0*/  IMAD.U32 R13, R12, 0x10000, RZ ;  /* 0x000100000c0d7824 */ /* 0x000fe200078e00ff */
[----:B------:R-:W-:Y:S01]  /*53e0*/  FADD R15, R26, R15 ;  /* 0x0000000f1a0f7221 */ /* 0x000fe20000000000 */
[----:B------:R-:W-:Y:S01]  /*53f0*/  FMUL R14, R71, R14 ;  /* 0x0000000e470e7220 */ /* 0x000fe20000400000 */
[----:B------:R-:W-:Y:S01]  /*5400*/  FADD R22, R22, 1 ;  /* 0x3f80000016167421 */ /* 0x000fe20000000000 */
[----:B------:R-:W-:Y:S01]  /*5410*/  FADD R21, R21, R82 ;  /* 0x0000005215157221 */ /* 0x000fe20000000000 */
[----:B------:R-:W-:Y:S01]  /*5420*/  IMAD.U32 R18, R18, 0x10000, RZ ;  /* 0x0001000012127824 */ /* 0x000fe200078e00ff */
[----:B------:R-:W-:Y:S01]  /*5430*/  FADD R12, -R46, R13 ;  /* 0x0000000d2e0c7221 */ /* 0x000fe20000000100 */
[----:B------:R-:W-:Y:S01]  /*5440*/  FSETP.GEU.AND P5, PT, R72, R10, PT ;  /* 0x0000000a4800720b */ /* 0x000fe20003fae000 */
[----:B------:R-:W-:Y:S01]  /*5450*/  FFMA R26, R14, R22, R15 ;  /* 0x000000160e1a7223 */ /* 0x000fe2000000000f */
[----:B------:R-:W-:Y:S01]  /*5460*/  FSETP.GEU.AND P6, PT, R76, R29, PT ;  /* 0x0000001d4c00720b */ /* 0x000fe20003fce000 */
[----:B------:R-:W-:Y:S01]  /*5470*/  FADD R18, R25, R18 ;  /* 0x0000001219127221 */ /* 0x000fe20000000000 */
[----:B------:R-:W-:Y:S01]  /*5480*/  FMUL R12, R71, R12 ;  /* 0x0000000c470c7220 */ /* 0x000fe20000400000 */
[----:B------:R-:W-:Y:S01]  /*5490*/  FADD R21, R21, 1 ;  /* 0x3f80000015157421 */ /* 0x000fe20000000000 */
[----:B------:R-:W-:-:S02]  /*54a0*/  FSEL R33, R72, R10, !P5 ;  /* 0x0000000a48217208 */ /* 0x000fc40006800000 */
[----:B------:R-:W-:Y:S01]  /*54b0*/  FSETP.NAN.AND P5, PT, R72, R72, PT ;  /* 0x000000484800720b */ /* 0x000fe20003fa8000 */
[----:B------:R-:W-:Y:S01]  /*54c0*/  FFMA R28, R12, R21, R18 ;  /* 0x000000150c1c7223 */ /* 0x000fe20000000012 */
[----:B------:R-:W-:Y:S02]  /*54d0*/  FSEL R25, R76, R29, !P6 ;  /* 0x0000001d4c197208 */ /* 0x000fe40007000000 */
[----:B------:R-:W-:Y:S01]  /*54e0*/  FSETP.GEU.AND P6, PT, R68, R26, PT ;  /* 0x0000001a4400720b */ /* 0x000fe20003fce000 */
[----:B------:R-:W-:Y:S01]  /*54f0*/  IMAD.U32 R84, R84, 0x10000, RZ ;  /* 0x0001000054547824 */ /* 0x000fe200078e00ff */
[----:B------:R-:W-:Y:S01]  /*5500*/  @!P2 FSEL R72, R72, R33, P5 ;  /* 0x000000214848a208 */ /* 0x000fe20002800000 */
[----:B------:R-:W-:Y:S01]  /*5510*/  IMAD.U32 R13, R4, 0x10000, RZ ;  /* 0x00010000040d7824 */ /* 0x000fe200078e00ff */
[----:B------:R-:W-:Y:S01]  /*5520*/  PRMT R4, R32, 0x7632, R4 ;  /* 0x0000763220047816 */ /* 0x000fe20000000004 */
[----:B------:R-:W-:Y:S01]  /*5530*/  IMAD.U32 R14, R17, 0x10000, RZ ;  /* 0x00010000110e7824 */ /* 0x000fe200078e00ff */
[----:B------:R-:W-:-:S02]  /*5540*/  FSETP.NAN.AND P5, PT, R76, R76, PT ;  /* 0x0000004c4c00720b */ /* 0x000fc40003fa8000 */
[----:B------:R-:W-:Y:S01]  /*5550*/  FSEL R17, R68, R26, !P6 ;  /* 0x0000001a44117208 */ /* 0x000fe20007000000 */
[----:B------:R-:W-:Y:S01]  /*5560*/  FADD R23, R23, R84 ;  /* 0x0000005417177221 */ /* 0x000fe20000000000 */
[----:B------:R-:W-:Y:S01]  /*5570*/  FSETP.GEU.AND P6, PT, R69, R28, PT ;  /* 0x0000001c4500720b */ /* 0x000fe20003fce000 */
[----:B------:R-:W-:Y:S01]  /*5580*/  FADD R12, -R46, R13 ;  /* 0x0000000d2e0c7221 */ /* 0x000fe20000000100 */
[----:B------:R-:W-:Y:S01]  /*5590*/  @!P2 FSEL R76, R76, R25, P5 ;  /* 0x000000194c4ca208 */ /* 0x000fe20002800000 */
[----:B------:R-:W-:Y:S01]  /*55a0*/  IMAD.U32 R13, R4, 0x10000, RZ ;  /* 0x00010000040d7824 */ /* 0x000fe200078e00ff */
[----:B------:R-:W-:Y:S01]  /*55b0*/  FSETP.NAN.AND P5, PT, R68, R68, PT ;  /* 0x000000444400720b */ /* 0x000fe20003fa8000 */
[----:B------:R-:W-:Y:S01]  /*55c0*/  FADD R14, R27, R14 ;  /* 0x0000000e1b0e7221 */ /* 0x000fe20000000000 */
[----:B------:R-:W-:Y:S01]  /*55d0*/  FSEL R24, R69, R28, !P6 ;  /* 0x0000001c45187208 */ /* 0x000fe20007000000 */
[----:B------:R-:W-:Y:S01]  /*55e0*/  FMUL R12, R71, R12 ;  /* 0x0000000c470c7220 */ /* 0x000fe20000400000 */
[----:B------:R-:W-:Y:S01]  /*55f0*/  FSETP.GT.AND P6, PT, R50, R11, PT ;  /* 0x0000000b3200720b */ /* 0x000fe20003fc4000 */
[----:B------:R-:W-:Y:S01]  /*5600*/  FADD R23, R23, 1 ;  /* 0x3f80000017177421 */ /* 0x000fe20000000000 */
[----:B------:R-:W-:Y:S01]  /*5610*/  FADD R13, -R44, R13 ;  /* 0x0000000d2c0d7221 */ /* 0x000fe20000000100 */
[----:B------:R-:W-:-:S02]  /*5620*/  @!P2 FSEL R68, R68, R17, P5 ;  /* 0x000000114444a208 */ /* 0x000fc40002800000 */
[----:B------:R-:W-:Y:S01]  /*5630*/  FSETP.NAN.AND P5, PT, R50, R50, PT ;  /* 0x000000323200720b */ /* 0x000fe20003fa8000 */
[----:B------:R-:W-:Y:S01]  /*5640*/  FFMA R25, R12, R23, R14 ;  /* 0x000000170c197223 */ /* 0x000fe2000000000e */
[----:B------:R-:W-:Y:S01]  /*5650*/  FSEL R17, R50, R11, P6 ;  /* 0x0000000b32117208 */ /* 0x000fe20003000000 */
[----:B------:R-:W-:Y:S01]  /*5660*/  FMUL R4, R62, R13 ;  /* 0x0000000d3e047220 */ /* 0x000fe20000400000 */
[C---:B------:R-:W-:Y:S01]  /*5670*/  FSETP.NAN.AND P6, PT, R69.reuse, R69, PT ;  /* 0x000000454500720b */ /* 0x040fe20003fc8000 */
[----:B------:R-:W-:Y:S01]  /*5680*/  IMAD.U32 R13, R32, 0x10000, RZ ;  /* 0x00010000200d7824 */ /* 0x000fe200078e00ff */
[----:B------:R-:W-:Y:S02]  /*5690*/  @!P2 FSEL R50, R50, R17, P5 ;  /* 0x000000113232a208 */ /* 0x000fe40002800000 */
[----:B------:R-:W-:Y:S02]  /*56a0*/  @!P2 FSEL R69, R69, R24, P6 ;  /* 0x000000184545a208 */ /* 0x000fe40003000000 */
[----:B------:R-:W-:Y:S01]  /*56b0*/  FSETP.GEU.AND P5, PT, R67, R25, PT ;  /* 0x000000194300720b */ /* 0x000fe20003fae000 */
[----:B------:R-:W-:Y:S01]  /*56c0*/  FADD R13, -R44, R13 ;  /* 0x0000000d2c0d7221 */ /* 0x000fe20000000100 */
[----:B------:R-:W-:Y:S01]  /*56d0*/  FSETP.GT.AND P6, PT, R47, R8, PT ;  /* 0x000000082f00720b */ /* 0x000fe20003fc4000 */
[----:B------:R-:W-:Y:S01]  /*56e0*/  FFMA R81, R4, R81, R87 ;  /* 0x0000005104517223 */ /* 0x000fe20000000057 */
[----:B------:R-:W-:Y:S01]  /*56f0*/  FSEL R12, R67, R25, !P5 ;  /* 0x00000019430c7208 */ /* 0x000fe20006800000 */
[----:B------:R-:W-:Y:S01]  /*5700*/  FMUL R13, R62, R13 ;  /* 0x0000000d3e0d7220 */ /* 0x000fe20000400000 */
[----:B------:R-:W-:-:S02]  /*5710*/  FSETP.NAN.AND P5, PT, R47, R47, PT ;  /* 0x0000002f2f00720b */ /* 0x000fc40003fa8000 */
[----:B------:R-:W-:Y:S01]  /*5720*/  FSEL R4, R47, R8, P6 ;  /* 0x000000082f047208 */ /* 0x000fe20003000000 */
[----:B------:R-:W-:Y:S01]  /*5730*/  FFMA R16, R13, R7, R16 ;  /* 0x000000070d107223 */ /* 0x000fe20000000010 */
[----:B------:R-:W-:Y:S02]  /*5740*/  FSETP.NAN.AND P6, PT, R67, R67, PT ;  /* 0x000000434300720b */ /* 0x000fe40003fc8000 */
[----:B------:R-:W-:Y:S02]  /*5750*/  @!P2 FSEL R47, R47, R4, P5 ;  /* 0x000000042f2fa208 */ /* 0x000fe40002800000 */
[C---:B------:R-:W-:Y:S02]  /*5760*/  FSETP.GEU.AND P5, PT, R66.reuse, R81, PT ;  /* 0x000000514200720b */ /* 0x040fe40003fae000 */
[----:B------:R-:W-:Y:S02]  /*5770*/  @!P2 FSEL R67, R67, R12, P6 ;  /* 0x0000000c4343a208 */ /* 0x000fe40003000000 */
[----:B------:R-:W-:-:S02]  /*5780*/  FSETP.NAN.AND P6, PT, R66, R66, PT ;  /* 0x000000424200720b */ /* 0x000fc40003fc8000 */
[C---:B------:R-:W-:Y:S02]  /*5790*/  FSEL R7, R66.reuse, R81, !P5 ;  /* 0x0000005142077208 */ /* 0x040fe40006800000 */
[CC--:B------:R-:W-:Y:S02]  /*57a0*/  FSETP.GEU.AND P5, PT, R65.reuse, R16.reuse, PT ;  /* 0x000000104100720b */ /* 0x0c0fe40003fae000 */
[----:B------:R-:W-:Y:S02]  /*57b0*/  @!P2 FSEL R66, R66, R7, P6 ;  /* 0x000000074242a208 */ /* 0x000fe40003000000 */
[C---:B------:R-:W-:Y:S02]  /*57c0*/  FSETP.NAN.AND P6, PT, R65.reuse, R65, PT ;  /* 0x000000414100720b */ /* 0x040fe40003fc8000 */
[----:B------:R-:W-:Y:S02]  /*57d0*/  FSEL R4, R65, R16, !P5 ;  /* 0x0000001041047208 */ /* 0x000fe40006800000 */
[----:B------:R-:W-:-:S02]  /*57e0*/  FSETP.GT.AND P5, PT, R55, R10, PT ;  /* 0x0000000a3700720b */ /* 0x000fc40003fa4000 */
[----:B------:R-:W-:Y:S02]  /*57f0*/  @!P2 FSEL R65, R65, R4, P6 ;  /* 0x000000044141a208 */ /* 0x000fe40003000000 */
[C---:B------:R-:W-:Y:S02]  /*5800*/  FSETP.NAN.AND P6, PT, R55.reuse, R55, PT ;  /* 0x000000373700720b */ /* 0x040fe40003fc8000 */
[C---:B------:R-:W-:Y:S02]  /*5810*/  FSEL R4, R55.reuse, R10, P5 ;  /* 0x0000000a37047208 */ /* 0x040fe40002800000 */
[C---:B------:R-:W-:Y:S02]  /*5820*/  FSETP.GT.AND P5, PT, R54.reuse, R9, PT ;  /* 0x000000093600720b */ /* 0x040fe40003fa4000 */
[----:B------:R-:W-:Y:S02]  /*5830*/  @!P2 FSEL R55, R55, R4, P6 ;  /* 0x000000043737a208 */ /* 0x000fe40003000000 */
[----:B------:R-:W-:-:S02]  /*5840*/  FSETP.NAN.AND P6, PT, R54, R54, PT ;  /* 0x000000363600720b */ /* 0x000fc40003fc8000 */
[C---:B------:R-:W-:Y:S02]  /*5850*/  FSEL R7, R54.reuse, R9, P5 ;  /* 0x0000000936077208 */ /* 0x040fe40002800000 */
[CC--:B------:R-:W-:Y:S02]  /*5860*/  FSETP.GT.AND P5, PT, R53.reuse, R6.reuse, PT ;  /* 0x000000063500720b */ /* 0x0c0fe40003fa4000 */
[----:B------:R-:W-:Y:S02]  /*5870*/  @!P2 FSEL R54, R54, R7, P6 ;  /* 0x000000073636a208 */ /* 0x000fe40003000000 */
[C---:B------:R-:W-:Y:S02]  /*5880*/  FSETP.NAN.AND P6, PT, R53.reuse, R53, PT ;  /* 0x000000353500720b */ /* 0x040fe40003fc8000 */
[----:B------:R-:W-:Y:S02]  /*5890*/  FSEL R4, R53, R6, P5 ;  /* 0x0000000635047208 */ /* 0x000fe40002800000 */
        /* <DEDUP_REMOVED lines=12> */
[----:B------:R-:W-:-:S02]  /*5960*/  PRMT R7, R35, 0x7632, R7 ;  /* 0x0000763223077816 */ /* 0x000fc40000000007 */
[----:B------:R-:W-:Y:S02]  /*5970*/  @!P2 FSEL R49, R49, R4, P6 ;  /* 0x000000043131a208 */ /* 0x000fe40003000000 */
[-C--:B------:R-:W-:Y:S02]  /*5980*/  FSETP.GT.AND P6, PT, R63, R26.reuse, PT ;  /* 0x0000001a3f00720b */ /* 0x080fe40003fc4000 */
[CC--:B------:R-:W-:Y:S01]  /*5990*/  FSETP.GT.AND P5, PT, R64.reuse, R25.reuse, PT ;  /* 0x000000194000720b */ /* 0x0c0fe20003fa4000 */
[----:B------:R-:W-:Y:S01]  /*59a0*/  IMAD.U32 R35, R35, 0x10000, RZ ;  /* 0x0001000023237824 */ /* 0x000fe200078e00ff */
[----:B------:R-:W-:Y:S01]  /*59b0*/  FSEL R12, R63, R26, P6 ;  /* 0x0000001a3f0c7208 */ /* 0x000fe20003000000 */
[----:B------:R-:W-:Y:S01]  /*59c0*/  IMAD.U32 R7, R7, 0x10000, RZ ;  /* 0x0001000007077824 */ /* 0x000fe200078e00ff */
[----:B------:R-:W-:Y:S02]  /*59d0*/  FSEL R17, R64, R25, P5 ;  /* 0x0000001940117208 */ /* 0x000fe40002800000 */
[C---:B------:R-:W-:Y:S01]  /*59e0*/  FSETP.NAN.AND P6, PT, R63.reuse, R63, PT ;  /* 0x0000003f3f00720b */ /* 0x040fe20003fc8000 */
[----:B------:R-:W-:Y:S01]  /*59f0*/  FADD R35, -R44, R35 ;  /* 0x000000232c237221 */ /* 0x000fe20000000100 */
[----:B------:R-:W-:Y:S01]  /*5a00*/  FSETP.NAN.AND P5, PT, R64, R64, PT ;  /* 0x000000404000720b */ /* 0x000fe20003fa8000 */
[----:B------:R-:W-:Y:S01]  /*5a10*/  FADD R7, -R44, R7 ;  /* 0x000000072c077221 */ /* 0x000fe20000000100 */
[----:B------:R-:W-:Y:S01]  /*5a20*/  @!P2 FSEL R63, R63, R12, P6 ;  /* 0x0000000c3f3fa208 */ /* 0x000fe20003000000 */
[----:B------:R-:W-:Y:S01]  /*5a30*/  FMUL R35, R62, R35 ;  /* 0x000000233e237220 */ /* 0x000fe20000400000 */
[----:B------:R-:W-:-:S02]  /*5a40*/  @!P2 FSEL R64, R64, R17, P5 ;  /* 0x000000114040a208 */ /* 0x000fc40002800000 */
[----:B------:R-:W-:Y:S01]  /*5a50*/  FSETP.GT.AND P6, PT, R56, R29, PT ;  /* 0x0000001d3800720b */ /* 0x000fe20003fc4000 */
[----:B------:R-:W-:Y:S01]  /*5a60*/  FMUL R7, R62, R7 ;  /* 0x000000073e077220 */ /* 0x000fe20000400000 */
[----:B------:R-:W-:Y:S01]  /*5a70*/  FSETP.GT.AND P5, PT, R57, R28, PT ;  /* 0x0000001c3900720b */ /* 0x000fe20003fa4000 */
[----:B------:R-:W-:Y:S01]  /*5a80*/  FFMA R35, R35, R22, R15 ;  /* 0x0000001623237223 */ /* 0x000fe2000000000f */
[----:B------:R-:W-:Y:S01]  /*5a90*/  FSEL R17, R56, R29, P6 ;  /* 0x0000001d38117208 */ /* 0x000fe20003000000 */
[----:B------:R-:W-:Y:S01]  /*5aa0*/  FFMA R14, R7, R23, R14 ;  /* 0x00000017070e7223 */ /* 0x000fe2000000000e */
[C---:B------:R-:W-:Y:S02]  /*5ab0*/  FSEL R12, R57.reuse, R28, P5 ;  /* 0x0000001c390c7208 */ /* 0x040fe40002800000 */
[----:B------:R-:W-:Y:S02]  /*5ac0*/  FSETP.NAN.AND P6, PT, R57, R57, PT ;  /* 0x000000393900720b */ /* 0x000fe40003fc8000 */
[----:B------:R-:W-:-:S02]  /*5ad0*/  PRMT R4, R34, 0x7632, R4 ;  /* 0x0000763222047816 */ /* 0x000fc40000000004 */
[----:B------:R-:W-:Y:S01]  /*5ae0*/  FSETP.NAN.AND P5, PT, R56, R56, PT ;  /* 0x000000383800720b */ /* 0x000fe20003fa8000 */
[----:B------:R-:W-:Y:S01]  /*5af0*/  IMAD.U32 R13, R34, 0x10000, RZ ;  /* 0x00010000220d7824 */ /* 0x000fe200078e00ff */
[----:B------:R-:W-:Y:S01]  /*5b00*/  @!P2 FSEL R57, R57, R12, P6 ;  /* 0x0000000c3939a208 */ /* 0x000fe20003000000 */
[----:B------:R-:W-:Y:S01]  /*5b10*/  IMAD.U32 R7, R4, 0x10000, RZ ;  /* 0x0001000004077824 */ /* 0x000fe200078e00ff */
[----:B------:R-:W-:Y:S02]  /*5b20*/  @!P2 FSEL R56, R56, R17, P5 ;  /* 0x000000113838a208 */ /* 0x000fe40002800000 */
[-C--:B------:R-:W-:Y:S02]  /*5b30*/  FSETP.GEU.AND P6, PT, R78, R35.reuse, PT ;  /* 0x000000234e00720b */ /* 0x080fe40003fce000 */
[CC--:B------:R-:W-:Y:S01]  /*5b40*/  FSETP.GEU.AND P5, PT, R79.reuse, R14.reuse, PT ;  /* 0x0000000e4f00720b */ /* 0x0c0fe20003fae000 */
[----:B------:R-:W-:Y:S01]  /*5b50*/  FADD R13, -R44, R13 ;  /* 0x0000000d2c0d7221 */ /* 0x000fe20000000100 */
[----:B------:R-:W-:Y:S01]  /*5b60*/  FSEL R15, R78, R35, !P6 ;  /* 0x000000234e0f7208 */ /* 0x000fe20007000000 */
[----:B------:R-:W-:Y:S01]  /*5b70*/  FADD R7, -R44, R7 ;  /* 0x000000072c077221 */ /* 0x000fe20000000100 */
[----:B------:R-:W-:-:S02]  /*5b80*/  FSEL R4, R79, R14, !P5 ;  /* 0x0000000e4f047208 */ /* 0x000fc40006800000 */
[C---:B------:R-:W-:Y:S01]  /*5b90*/  FSETP.NAN.AND P6, PT, R79.reuse, R79, PT ;  /* 0x0000004f4f00720b */ /* 0x040fe20003fc8000 */
[----:B------:R-:W-:Y:S01]  /*5ba0*/  FMUL R13, R62, R13 ;  /* 0x0000000d3e0d7220 */ /* 0x000fe20000400000 */
[----:B------:R-:W-:Y:S01]  /*5bb0*/  FSETP.NAN.AND P5, PT, R78, R78, PT ;  /* 0x0000004e4e00720b */ /* 0x000fe20003fa8000 */
[----:B------:R-:W-:Y:S01]  /*5bc0*/  FMUL R7, R62, R7 ;  /* 0x000000073e077220 */ /* 0x000fe20000400000 */
[----:B------:R-:W-:Y:S01]  /*5bd0*/  @!P2 FSEL R79, R79, R4, P6 ;  /* 0x000000044f4fa208 */ /* 0x000fe20003000000 */
[----:B------:R-:W-:Y:S01]  /*5be0*/  FFMA R19, R13, R20, R19 ;  /* 0x000000140d137223 */ /* 0x000fe20000000013 */
[----:B------:R-:W-:Y:S02]  /*5bf0*/  @!P2 FSEL R78, R78, R15, P5 ;  /* 0x0000000f4e4ea208 */ /* 0x000fe40002800000 */
[----:B------:R-:W-:Y:S02]  /*5c00*/  FSETP.GT.AND P6, PT, R58, R14, PT ;  /* 0x0000000e3a00720b */ /* 0x000fe40003fc4000 */
[----:B------:R-:W-:Y:S01]  /*5c10*/  FSETP.GT.AND P5, PT, R60, R35, PT ;  /* 0x000000233c00720b */ /* 0x000fe20003fa4000 */
[----:B------:R-:W-:Y:S01]  /*5c20*/  FFMA R18, R7, R21, R18 ;  /* 0x0000001507127223 */ /* 0x000fe20000000012 */
[----:B------:R-:W-:-:S02]  /*5c30*/  F2FP.BF16.PACK_AB R4, R81, R16 ;  /* 0x000000105104723e */ /* 0x000fc400000010ff */
[----:B------:R-:W-:Y:S02]  /*5c40*/  IADD3 R16, R41, UR4, RZ ;  /* 0x0000000429107c10 */ /* 0x000fe4000fffe0ff */
[----:B------:R-:W-:Y:S02]  /*5c50*/  FSEL R17, R58, R14, P6 ;  /* 0x0000000e3a117208 */ /* 0x000fe40003000000 */
[-C--:B------:R-:W-:Y:S02]  /*5c60*/  F2FP.BF16.PACK_AB R7, R14, R35.reuse ;  /* 0x000000230e07723e */ /* 0x080fe400000010ff */
[C---:B------:R-:W-:Y:S02]  /*5c70*/  FSETP.NAN.AND P6, PT, R60.reuse, R60, PT ;  /* 0x0000003c3c00720b */ /* 0x040fe40003fc8000 */
[----:B------:R-:W-:Y:S02]  /*5c80*/  FSEL R35, R60, R35, P5 ;  /* 0x000000233c237208 */ /* 0x000fe40002800000 */
[----:B------:R-:W-:-:S02]  /*5c90*/  FSETP.GEU.AND P5, PT, R70, R19, PT ;  /* 0x000000134600720b */ /* 0x000fc40003fae000 */
[----:B------:R-:W-:Y:S02]  /*5ca0*/  IADD3 R13, R16, 0x400, RZ ;  /* 0x00000400100d7810 */ /* 0x000fe40007ffe0ff */
[----:B------:R-:W-:Y:S02]  /*5cb0*/  @!P2 FSEL R60, R60, R35, P6 ;  /* 0x000000233c3ca208 */ /* 0x000fe40003000000 */
[C---:B------:R-:W-:Y:S02]  /*5cc0*/  FSETP.NAN.AND P6, PT, R70.reuse, R70, PT ;  /* 0x000000464600720b */ /* 0x040fe40003fc8000 */
[----:B------:R-:W-:Y:S02]  /*5cd0*/  FSEL R15, R70, R19, !P5 ;  /* 0x00000013460f7208 */ /* 0x000fe40006800000 */
[----:B------:R-:W-:Y:S01]  /*5ce0*/  FSETP.NAN.AND P5, PT, R58, R58, PT ;  /* 0x0000003a3a00720b */ /* 0x000fe20003fa8000 */
[----:B------:R-:W-:Y:S01]  /*5cf0*/  IMAD.WIDE R12, R13, R40, c[0x0][0x1a8] ;  /* 0x00006a000d0c7625 */ /* 0x000fe200078e0228 */
[----:B------:R-:W-:-:S02]  /*5d00*/  F2FP.BF16.PACK_AB R5, R6, R5 ;  /* 0x000000050605723e */ /* 0x000fc400000010ff */
[----:B------:R-:W-:Y:S02]  /*5d10*/  F2FP.BF16.PACK_AB R6, R18, R19 ;  /* 0x000000131206723e */ /* 0x000fe400000010ff */
[----:B------:R-:W-:Y:S02]  /*5d20*/  @!P2 FSEL R70, R70, R15, P6 ;  /* 0x0000000f4646a208 */ /* 0x000fe40003000000 */
[----:B------:R-:W-:Y:S02]  /*5d30*/  @!P2 FSEL R58, R58, R17, P5 ;  /* 0x000000113a3aa208 */ /* 0x000fe40002800000 */
[----:B------:R-:W-:Y:S02]  /*5d40*/  FSETP.GT.AND P6, PT, R59, R19, PT ;  /* 0x000000133b00720b */ /* 0x000fe40003fc4000 */
[CC--:B------:R-:W-:Y:S01]  /*5d50*/  FSETP.GEU.AND P5, PT, R77.reuse, R18.reuse, PT ;  /* 0x000000124d00720b */ /* 0x0c0fe20003fae000 */
[----:B------:R0:W-:Y:S03]  /*5d60*/  @!P2 STG.E.128 [R12.64], R4 ;  /* 0x000000040c00a986 */ /* 0x0001e6000c101d06 */
[----:B------:R-:W-:-:S02]  /*5d70*/  FSEL R14, R77, R18, !P5 ;  /* 0x000000124d0e7208 */ /* 0x000fc40006800000 */
[C---:B------:R-:W-:Y:S02]  /*5d80*/  FSETP.NAN.AND P5, PT, R59.reuse, R59, PT ;  /* 0x0000003b3b00720b */ /* 0x040fe40003fa8000 */
[----:B0-----:R-:W-:Y:S02]  /*5d90*/  FSEL R6, R59, R19, P6 ;  /* 0x000000133b067208 */ /* 0x001fe40003000000 */
[----:B------:R-:W-:-:S04]  /*5da0*/  FSETP.NAN.AND P6, PT, R77, R77, PT ;  /* 0x0000004d4d00720b */ /* 0x000fc80003fc8000 */
[----:B------:R-:W-:Y:S02]  /*5db0*/  @!P2 FSEL R77, R77, R14, P6 ;  /* 0x0000000e4d4da208 */ /* 0x000fe40003000000 */
[----:B------:R-:W-:Y:S02]  /*5dc0*/  IADD3 R36, P6, R36, 0x1000, RZ ;  /* 0x0000100024247810 */ /* 0x000fe40007fde0ff */
[----:B------:R-:W-:Y:S02]  /*5dd0*/  @!P2 FSEL R59, R59, R6, P5 ;  /* 0x000000063b3ba208 */ /* 0x000fe40002800000 */
[----:B------:R-:W-:Y:S01]  /*5de0*/  FSETP.GT.AND P5, PT, R61, R18, PT ;  /* 0x000000123d00720b */ /* 0x000fe20003fa4000 */
[----:B------:R-:W-:Y:S01]  /*5df0*/  IMAD.X R37, RZ, RZ, R37, P6 ;  /* 0x000000ffff257224 */ /* 0x000fe200030e0625 */
[----:B------:R-:W-:Y:S02]  /*5e00*/  PLOP3.LUT P6, PT, PT, PT, UP0, 0x40, 0x0 ;  /* 0x000000000000781c */ /* 0x000fe40003fce808 */
[----:B------:R-:W-:-:S02]  /*5e10*/  IADD3 R5, R16, 0x1000, RZ ;  /* 0x0000100010057810 */ /* 0x000fc40007ffe0ff */
[C---:B------:R-:W-:Y:S02]  /*5e20*/  FSEL R18, R61.reuse, R18, P5 ;  /* 0x000000123d127208 */ /* 0x040fe40002800000 */
[----:B------:R-:W-:Y:S01]  /*5e30*/  FSETP.NAN.AND P5, PT, R61, R61, PT ;  /* 0x0000003d3d00720b */ /* 0x000fe20003fa8000 */
[----:B------:R-:W-:Y:S01]  /*5e40*/  IMAD.WIDE R4, R5, R40, c[0x0][0x1a8] ;  /* 0x00006a0005047625 */ /* 0x000fe200078e0228 */
[----:B------:R-:W-:Y:S02]  /*5e50*/  F2FP.BF16.PACK_AB R8, R11, R8 ;  /* 0x000000080b08723e */ /* 0x000fe400000010ff */
[----:B------:R-:W-:Y:S02]  /*5e60*/  F2FP.BF16.PACK_AB R9, R10, R9 ;  /* 0x000000090a09723e */ /* 0x000fe400000010ff */
[----:B------:R-:W-:Y:S02]  /*5e70*/  F2FP.BF16.PACK_AB R10, R28, R29 ;  /* 0x0000001d1c0a723e */ /* 0x000fe400000010ff */
[----:B------:R-:W-:-:S02]  /*5e80*/  F2FP.BF16.PACK_AB R11, R25, R26 ;  /* 0x0000001a190b723e */ /* 0x000fc400000010ff */
[----:B------:R-:W-:Y:S02]  /*5e90*/  @!P2 FSEL R61, R61, R18, P5 ;  /* 0x000000123d3da208 */ /* 0x000fe40002800000 */
[----:B------:R-:W-:Y:S01]  /*5ea0*/  IADD3 R12, P5, R2, 0x800, RZ ;  /* 0x00000800020c7810 */ /* 0x000fe20007fbe0ff */
[----:B------:R0:W-:Y:S01]  /*5eb0*/  @!P2 STG.E.128 [R4.64], R8 ;  /* 0x000000080400a986 */ /* 0x0001e2000c101d06 */
[----:B------:R-:W-:-:S03]  /*5ec0*/  UMOV UR4, UR5 ;  /* 0x0000000500047c82 */ /* 0x000fc60008000000 */
[----:B------:R-:W-:Y:S01]  /*5ed0*/  IMAD.X R13, RZ, RZ, R3, P5 ;  /* 0x000000ffff0d7224 */ /* 0x000fe200028e0603 */
[----:B------:R-:W-:Y:S01]  /*5ee0*/  @!P6 CALL.REL.NOINC `(.L_x_3) ;  /* 0x000000100000e944 */ /* 0x000fe20003c00000 */
[----:B------:R-:W-:Y:S05]  /*5ef0*/  BRA `(.L_x_4) ;  /* 0xffffecf000007947 */ /* 0x000fea000383ffff */
.L_x_3:
[----:B------:R-:W-:Y:S01]  /*5f00*/  BAR.SYNC.DEFER_BLOCKING 0x0 ;  /* 0x0000000000007b1d */ /* 0x000fe20000010000 */
[C---:B------:R-:W-:Y:S02]  /*5f10*/  FSETP.NAN.AND P2, PT, R65.reuse, R65, PT ;  /* 0x000000414100720b */ /* 0x040fe40003f48000 */
[CC--:B------:R-:W-:Y:S02]  /*5f20*/  FSETP.GEU.AND P5, PT, R65.reuse, R66.reuse, PT ;  /* 0x000000424100720b */ /* 0x0c0fe40003fae000 */
[C---:B------:R-:W-:Y:S01]  /*5f30*/  FSEL R66, R65.reuse, R66, P2 ;  /* 0x0000004241427208 */ /* 0x040fe20001000000 */
[----:B------:R-:W-:Y:S02]  /*5f40*/  UMOV UR4, 0xfffffc00 ;  /* 0xfffffc0000047882 */ /* 0x000fe40000000000 */
[----:B------:R-:W-:Y:S01]  /*5f50*/  UMOV UR5, 0xffffffff ;  /* 0xffffffff00057882 */ /* 0x000fe20000000000 */
[----:B------:R-:W-:-:S04]  /*5f60*/  FSEL R65, R65, R66, !P5 ;  /* 0x0000004241417208 */ /* 0x000fc80006800000 */
[C---:B------:R-:W-:Y:S02]  /*5f70*/  FSETP.GEU.AND P5, PT, R65.reuse, R42, PT ;  /* 0x0000002a4100720b */ /* 0x040fe40003fae000 */
[----:B------:R-:W-:-:S11]  /*5f80*/  FSETP.NAN.AND P2, PT, R65, R65, PT ;  /* 0x000000414100720b */ /* 0x000fd60003f48000 */
[----:B------:R-:W-:-:S04]  /*5f90*/  @P5 FSEL R65, R65, R42, P2 ;  /* 0x0000002a41415208 */ /* 0x000fc80001000000 */
[C---:B------:R-:W-:Y:S02]  /*5fa0*/  FSETP.GEU.AND P5, PT, R65.reuse, R48, PT ;  /* 0x000000304100720b */ /* 0x040fe40003fae000 */
[----:B------:R-:W-:-:S11]  /*5fb0*/  FSETP.NAN.AND P2, PT, R65, R65, PT ;  /* 0x000000414100720b */ /* 0x000fd60003f48000 */
[----:B------:R-:W-:Y:S02]  /*5fc0*/  @P5 FSEL R65, R65, R48, P2 ;  /* 0x0000003041415208 */ /* 0x000fe40001000000 */
[----:B------:R-:W-:Y:S02]  /*5fd0*/  FSETP.NAN.AND P2, PT, R75, R75, PT ;  /* 0x0000004b4b00720b */ /* 0x000fe40003f48000 */
[C---:B------:R-:W-:Y:S02]  /*5fe0*/  FSETP.GEU.AND P6, PT, R65.reuse, R70, PT ;  /* 0x000000464100720b */ /* 0x040fe40003fce000 */
[----:B------:R-:W-:-:S11]  /*5ff0*/  FSETP.NAN.AND P5, PT, R65, R65, PT ;  /* 0x000000414100720b */ /* 0x000fd60003fa8000 */
[----:B------:R-:W-:Y:S02]  /*6000*/  @P6 FSEL R65, R65, R70, P5 ;  /* 0x0000004641416208 */ /* 0x000fe40002800000 */
[-C--:B------:R-:W-:Y:S02]  /*6010*/  FSETP.GEU.AND P6, PT, R75, R74.reuse, PT ;  /* 0x0000004a4b00720b */ /* 0x080fe40003fce000 */
[----:B------:R-:W-:Y:S02]  /*6020*/  FSETP.GEU.AND P5, PT, R65, R77, PT ;  /* 0x0000004d4100720b */ /* 0x000fe40003fae000 */
[----:B------:R-:W-:-:S04]  /*6030*/  FSEL R74, R75, R74, P2 ;  /* 0x0000004a4b4a7208 */ /* 0x000fc80001000000 */
[----:B------:R-:W-:Y:S02]  /*6040*/  FSEL R74, R75, R74, !P6 ;  /* 0x0000004a4b4a7208 */ /* 0x000fe40007000000 */
[----:B------:R-:W-:Y:S02]  /*6050*/  FSETP.NAN.AND P6, PT, R65, R65, PT ;  /* 0x000000414100720b */ /* 0x000fe40003fc8000 */
[----:B------:R-:W-:-:S03]  /*6060*/  FSETP.GEU.AND P2, PT, R74, R73, PT ;  /* 0x000000494a00720b */ /* 0x000fc60003f4e000 */
[----:B------:R-:W-:Y:S02]  /*6070*/  @P5 FSEL R65, R65, R77, P6 ;  /* 0x0000004d41415208 */ /* 0x000fe40003000000 */
[----:B------:R-:W-:Y:S02]  /*6080*/  FSETP.NAN.AND P6, PT, R74, R74, PT ;  /* 0x0000004a4a00720b */ /* 0x000fe40003fc8000 */
[----:B------:R-:W-:-:S06]  /*6090*/  FSETP.GEU.AND P5, PT, R65, R78, PT ;  /* 0x0000004e4100720b */ /* 0x000fcc0003fae000 */
[----:B------:R-:W-:Y:S02]  /*60a0*/  @P2 FSEL R74, R74, R73, P6 ;  /* 0x000000494a4a2208 */ /* 0x000fe40003000000 */
        /* <DEDUP_REMOVED lines=9> */
[----:B------:R-:W-:-:S03]  /*6140*/  FSETP.NAN.AND P5, PT, R74, R74, PT ;  /* 0x0000004a4a00720b */ /* 0x000fc60003fa8000 */
[----:B------:R-:W1:Y:S05]  /*6150*/  SHFL.BFLY PT, R2, R65, 0x10, 0x1f ;  /* 0x0e001f0041027f89 */ /* 0x000e6a00000e0000 */
[----:B------:R-:W-:Y:S02]  /*6160*/  @P2 FSEL R74, R74, R76, P5 ;  /* 0x0000004c4a4a2208 */ /* 0x000fe40002800000 */
[----:B------:R-:W-:Y:S02]  /*6170*/  FSETP.NAN.AND P2, PT, R65, R65, PT ;  /* 0x000000414100720b */ /* 0x000fe40003f48000 */
[C---:B------:R-:W-:Y:S02]  /*6180*/  FSETP.GEU.AND P6, PT, R74.reuse, R69, PT ;  /* 0x000000454a00720b */ /* 0x040fe40003fce000 */
[----:B------:R-:W-:-:S11]  /*6190*/  FSETP.NAN.AND P5, PT, R74, R74, PT ;  /* 0x0000004a4a00720b */ /* 0x000fd60003fa8000 */
[----:B------:R-:W-:Y:S02]  /*61a0*/  @P6 FSEL R74, R74, R69, P5 ;  /* 0x000000454a4a6208 */ /* 0x000fe40002800000 */
[C---:B-1----:R-:W-:Y:S02]  /*61b0*/  FSETP.GEU.AND P6, PT, R65.reuse, R2, PT ;  /* 0x000000024100720b */ /* 0x042fe40003fce000 */
[C---:B------:R-:W-:Y:S02]  /*61c0*/  FSETP.GEU.AND P5, PT, R74.reuse, R68, PT ;  /* 0x000000444a00720b */ /* 0x040fe40003fae000 */
[----:B------:R-:W-:Y:S02]  /*61d0*/  @!P2 FSEL R65, R65, R2, !P6 ;  /* 0x000000024141a208 */ /* 0x000fe40007000000 */
[----:B------:R-:W-:-:S03]  /*61e0*/  FSETP.NAN.AND P2, PT, R74, R74, PT ;  /* 0x0000004a4a00720b */ /* 0x000fc60003f48000 */
[----:B------:R-:W1:Y:S06]  /*61f0*/  SHFL.BFLY PT, R2, R65, 0x8, 0x1f ;  /* 0x0d001f0041027f89 */ /* 0x000e6c00000e0000 */
[----:B------:R-:W-:-:S04]  /*6200*/  @P5 FSEL R74, R74, R68, P2 ;  /* 0x000000444a4a5208 */ /* 0x000fc80001000000 */
[C---:B------:R-:W-:Y:S02]  /*6210*/  FSETP.GEU.AND P5, PT, R74.reuse, R67, PT ;  /* 0x000000434a00720b */ /* 0x040fe40003fae000 */
[----:B------:R-:W-:-:S11]  /*6220*/  FSETP.NAN.AND P2, PT, R74, R74, PT ;  /* 0x0000004a4a00720b */ /* 0x000fd60003f48000 */
[----:B------:R-:W-:Y:S02]  /*6230*/  @P5 FSEL R74, R74, R67, P2 ;  /* 0x000000434a4a5208 */ /* 0x000fe40001000000 */
[CC--:B-1----:R-:W-:Y:S02]  /*6240*/  FSETP.GEU.AND P5, PT, R65.reuse, R2.reuse, PT ;  /* 0x000000024100720b */ /* 0x0c2fe40003fae000 */
[C---:B------:R-:W-:Y:S01]  /*6250*/  FSETP.NAN.AND P2, PT, R65.reuse, R65, PT ;  /* 0x000000414100720b */ /* 0x040fe20003f48000 */
[----:B------:R-:W1:Y:S10]  /*6260*/  SHFL.BFLY PT, R3, R74, 0x10, 0x1f ;  /* 0x0e001f004a037f89 */ /* 0x000e7400000e0000 */
[----:B------:R-:W-:-:S02]  /*6270*/  @P5 FSEL R65, R65, R2, P2 ;  /* 0x0000000241415208 */ /* 0x000fc40001000000 */
[----:B------:R-:W-:-:S03]  /*6280*/  FSETP.NAN.AND P2, PT, R74, R74, PT ;  /* 0x0000004a4a00720b */ /* 0x000fc60003f48000 */
[----:B------:R-:W2:Y:S01]  /*6290*/  SHFL.BFLY PT, R2, R65, 0x4, 0x1f ;  /* 0x0c801f0041027f89 */ /* 0x000ea200000e0000 */
[----:B-1----:R-:W-:-:S09]  /*62a0*/  FSETP.GEU.AND P5, PT, R74, R3, PT ;  /* 0x000000034a00720b */ /* 0x002fd20003fae000 */
[----:B------:R-:W-:Y:S02]  /*62b0*/  @!P2 FSEL R74, R74, R3, !P5 ;  /* 0x000000034a4aa208 */ /* 0x000fe40006800000 */
[----:B------:R-:W-:-:S03]  /*62c0*/  FSETP.NAN.AND P2, PT, R65, R65, PT ;  /* 0x000000414100720b */ /* 0x000fc60003f48000 */
[----:B------:R-:W1:Y:S01]  /*62d0*/  SHFL.BFLY PT, R3, R74, 0x8, 0x1f ;  /* 0x0d001f004a037f89 */ /* 0x000e6200000e0000 */
[----:B--2---:R-:W-:-:S13]  /*62e0*/  FSETP.GEU.AND P5, PT, R65, R2, PT ;  /* 0x000000024100720b */ /* 0x004fda0003fae000 */
[----:B------:R-:W-:Y:S02]  /*62f0*/  @P5 FSEL R65, R65, R2, P2 ;  /* 0x0000000241415208 */ /* 0x000fe40001000000 */
[C---:B------:R-:W-:Y:S02]  /*6300*/  FSETP.NAN.AND P2, PT, R74.reuse, R74, PT ;  /* 0x0000004a4a00720b */ /* 0x040fe40003f48000 */
[----:B-1----:R-:W-:Y:S01]  /*6310*/  FSETP.GEU.AND P5, PT, R74, R3, PT ;  /* 0x000000034a00720b */ /* 0x002fe20003fae000 */
[----:B------:R-:W1:-:S12]  /*6320*/  SHFL.BFLY PT, R2, R65, 0x2, 0x1f ;  /* 0x0c401f0041027f89 */ /* 0x000e5800000e0000 */
[----:B------:R-:W-:Y:S02]  /*6330*/  @P5 FSEL R74, R74, R3, P2 ;  /* 0x000000034a4a5208 */ /* 0x000fe40001000000 */
[----:B------:R-:W-:Y:S02]  /*6340*/  FSETP.NAN.AND P5, PT, R65, R65, PT ;  /* 0x000000414100720b */ /* 0x000fe40003fa8000 */
[----:B------:R-:W-:Y:S01]  /*6350*/  FSETP.NAN.AND P2, PT, R49, R49, PT ;  /* 0x000000313100720b */ /* 0x000fe20003f48000 */
[----:B------:R-:W2:Y:S01]  /*6360*/  SHFL.BFLY PT, R3, R74, 0x4, 0x1f ;  /* 0x0c801f004a037f89 */ /* 0x000ea200000e0000 */
[----:B-1----:R-:W-:-:S13]  /*6370*/  FSETP.GEU.AND P6, PT, R65, R2, PT ;  /* 0x000000024100720b */ /* 0x002fda0003fce000 */
[----:B------:R-:W-:Y:S02]  /*6380*/  @P6 FSEL R65, R65, R2, P5 ;  /* 0x0000000241416208 */ /* 0x000fe40002800000 */
[CC--:B------:R-:W-:Y:S02]  /*6390*/  FSETP.GT.AND P5, PT, R49.reuse, R52.reuse, PT ;  /* 0x000000343100720b */ /* 0x0c0fe40003fa4000 */
[----:B------:R-:W-:Y:S01]  /*63a0*/  FSEL R52, R49, R52, P2 ;  /* 0x0000003431347208 */ /* 0x000fe20001000000 */
[----:B------:R-:W-:Y:S01]  /*63b0*/  SHFL.BFLY PT, R2, R65, 0x1, 0x1f ;  /* 0x0c201f0041027f89 */ /* 0x000fe200000e0000 */
[----:B------:R-:W-:Y:S02]  /*63c0*/  FSETP.NAN.AND P6, PT, R47, R47, PT ;  /* 0x0000002f2f00720b */ /* 0x000fe40003fc8000 */
[----:B--2---:R-:W-:Y:S02]  /*63d0*/  FSETP.GEU.AND P2, PT, R74, R3, PT ;  /* 0x000000034a00720b */ /* 0x004fe40003f4e000 */
[----:B------:R-:W-:-:S02]  /*63e0*/  FSEL R52, R49, R52, P5 ;  /* 0x0000003431347208 */ /* 0x000fc40002800000 */
[CC--:B------:R-:W-:Y:S02]  /*63f0*/  FSETP.GT.AND P5, PT, R47.reuse, R50.reuse, PT ;  /* 0x000000322f00720b */ /* 0x0c0fe40003fa4000 */
[C---:B------:R-:W-:Y:S02]  /*6400*/  FSEL R50, R47.reuse, R50, P6 ;  /* 0x000000322f327208 */ /* 0x040fe40003000000 */
[----:B------:R-:W-:Y:S02]  /*6410*/  FSETP.GT.AND P6, PT, R52, R51, PT ;  /* 0x000000333400720b */ /* 0x000fe40003fc4000 */
[----:B------:R-:W-:Y:S02]  /*6420*/  FSEL R47, R47, R50, P5 ;  /* 0x000000322f2f7208 */ /* 0x000fe40002800000 */
[----:B------:R-:W-:-:S04]  /*6430*/  FSETP.NAN.AND P5, PT, R74, R74, PT ;  /* 0x0000004a4a00720b */ /* 0x000fc80003fa8000 */
[----:B------:R-:W-:Y:S02]  /*6440*/  @P2 FSEL R74, R74, R3, P5 ;  /* 0x000000034a4a2208 */ /* 0x000fe40002800000 */
[C---:B------:R-:W-:Y:S02]  /*6450*/  FSETP.NAN.AND P5, PT, R52.reuse, R52, PT ;  /* 0x000000343400720b */ /* 0x040fe40003fa8000 */
[C---:B------:R-:W-:Y:S01]  /*6460*/  FSETP.GT.AND P2, PT, R47.reuse, R54, PT ;  /* 0x000000362f00720b */ /* 0x040fe20003f44000 */
[----:B------:R-:W1:Y:S01]  /*6470*/  SHFL.BFLY PT, R3, R74, 0x2, 0x1f ;  /* 0x0c401f004a037f89 */ /* 0x000e6200000e0000 */
[----:B------:R-:W-:Y:S02]  /*6480*/  @!P6 FSEL R52, R52, R51, P5 ;  /* 0x000000333434e208 */ /* 0x000fe40002800000 */
[----:B------:R-:W-:Y:S02]  /*6490*/  FSETP.NAN.AND P6, PT, R47, R47, PT ;  /* 0x0000002f2f00720b */ /* 0x000fe40003fc8000 */
[----:B------:R-:W-:-:S07]  /*64a0*/  FSETP.GT.AND P5, PT, R52, R53, PT ;  /* 0x000000353400720b */ /* 0x000fce0003fa4000 */
[----:B------:R-:W-:Y:S02]  /*64b0*/  @!P2 FSEL R47, R47, R54, P6 ;  /* 0x000000362f2fa208 */ /* 0x000fe40003000000 */
[C---:B------:R-:W-:Y:S02]  /*64c0*/  FSETP.NAN.AND P6, PT, R52.reuse, R52, PT ;  /* 0x000000343400720b */ /* 0x040fe40003fc8000 */
[C---:B------:R-:W-:Y:S02]  /*64d0*/  FSETP.GT.AND P2, PT, R47.reuse, R55, PT ;  /* 0x000000372f00720b */ /* 0x040fe40003f44000 */
        /* <DEDUP_REMOVED lines=25> */
[----:B-1----:R-:W-:Y:S02]  /*6670*/  FSETP.GEU.AND P5, PT, R74, R3, PT ;  /* 0x000000034a00720b */ /* 0x002fe40003fae000 */
[C---:B------:R-:W-:Y:S01]  /*6680*/  FSETP.NAN.AND P6, PT, R47.reuse, R47, PT ;  /* 0x0000002f2f00720b */ /* 0x040fe20003fc8000 */
[----:B0-----:R-:W0:Y:S06]  /*6690*/  SHFL.BFLY PT, R5, R52, 0x10, 0x1f ;  /* 0x0e001f0034057f89 */ /* 0x001e2c00000e0000 */
[----:B------:R-:W-:-:S02]  /*66a0*/  @!P2 FSEL R47, R47, R64, P6 ;  /* 0x000000402f2fa208 */ /* 0x000fc40003000000 */
[----:B------:R-:W-:Y:S02]  /*66b0*/  FSETP.NAN.AND P2, PT, R74, R74, PT ;  /* 0x0000004a4a00720b */ /* 0x000fe40003f48000 */
[----:B------:R-:W-:Y:S01]  /*66c0*/  FSETP.NAN.AND P6, PT, R52, R52, PT ;  /* 0x000000343400720b */ /* 0x000fe20003fc8000 */
[----:B------:R-:W1:Y:S01]  /*66d0*/  SHFL.BFLY PT, R6, R47, 0x10, 0x1f ;  /* 0x0e001f002f067f89 */ /* 0x000e6200000e0000 */
[----:B------:R-:W-:Y:S02]  /*66e0*/  @P5 FSEL R74, R74, R3, P2 ;  /* 0x000000034a4a5208 */ /* 0x000fe40001000000 */
[----:B------:R-:W-:-:S03]  /*66f0*/  FSETP.NAN.AND P5, PT, R47, R47, PT ;  /* 0x0000002f2f00720b */ /* 0x000fc60003fa8000 */
[----:B------:R-:W2:Y:S01]  /*6700*/  SHFL.BFLY PT, R7, R74, 0x1, 0x1f ;  /* 0x0c201f004a077f89 */ /* 0x000ea200000e0000 */
[----:B0-----:R-:W-:-:S05]  /*6710*/  FSETP.GT.AND P2, PT, R52, R5, PT ;  /* 0x000000053400720b */ /* 0x001fca0003f44000 */
[----:B------:R-:W-:Y:S02]  /*6720*/  @!P6 FSEL R52, R52, R5, P2 ;  /* 0x000000053434e208 */ /* 0x000fe40001000000 */
[----:B------:R-:W-:-:S03]  /*6730*/  FSETP.GEU.AND P2, PT, R65, R2, PT ;  /* 0x000000024100720b */ /* 0x000fc60003f4e000 */
[----:B------:R-:W0:Y:S01]  /*6740*/  SHFL.BFLY PT, R3, R52, 0x8, 0x1f ;  /* 0x0d001f0034037f89 */ /* 0x000e2200000e0000 */
[----:B-1----:R-:W-:-:S04]  /*6750*/  FSETP.GT.AND P6, PT, R47, R6, PT ;  /* 0x000000062f00720b */ /* 0x002fc80003fc4000 */
[----:B------:R-:W-:Y:S02]  /*6760*/  @!P5 FSEL R47, R47, R6, P6 ;  /* 0x000000062f2fd208 */ /* 0x000fe40003000000 */
[C---:B--2---:R-:W-:Y:S02]  /*6770*/  FSETP.GEU.AND P5, PT, R74.reuse, R7, PT ;  /* 0x000000074a00720b */ /* 0x044fe40003fae000 */
[C---:B------:R-:W-:Y:S01]  /*6780*/  FSETP.NAN.AND P6, PT, R65.reuse, R65, PT ;  /* 0x000000414100720b */ /* 0x040fe20003fc8000 */
[----:B------:R-:W1:Y:S03]  /*6790*/  SHFL.BFLY PT, R6, R47, 0x8, 0x1f ;  /* 0x0d001f002f067f89 */ /* 0x000e6600000e0000 */
[----:B------:R-:W-:Y:S02]  /*67a0*/  @P2 SEL R65, R65, R2, P6 ;  /* 0x0000000241412207 */ /* 0x000fe40003000000 */
[----:B------:R-:W-:-:S02]  /*67b0*/  FSETP.NAN.AND P2, PT, R74, R74, PT ;  /* 0x0000004a4a00720b */ /* 0x000fc40003f48000 */
[----:B------:R-:W-:Y:S01]  /*67c0*/  FSETP.NAN.AND P6, PT, R52, R52, PT ;  /* 0x000000343400720b */ /* 0x000fe20003fc8000 */
[----:B------:R-:W-:Y:S02]  /*67d0*/  @!P3 STS [R0], R65 ;  /* 0x000000410000b388 */ /* 0x000fe40000000800 */
[----:B------:R-:W-:Y:S02]  /*67e0*/  @P5 SEL R74, R74, R7, P2 ;  /* 0x000000074a4a5207 */ /* 0x000fe40001000000 */
[----:B0-----:R-:W-:-:S03]  /*67f0*/  FSETP.GT.AND P5, PT, R52, R3, PT ;  /* 0x000000033400720b */ /* 0x001fc60003fa4000 */
[----:B------:R-:W-:Y:S04]  /*6800*/  @!P3 STS [R0+0x10], R74 ;  /* 0x0000104a0000b388 */ /* 0x000fe80000000800 */
[----:B------:R-:W-:Y:S01]  /*6810*/  BAR.SYNC.DEFER_BLOCKING 0x0 ;  /* 0x0000000000007b1d */ /* 0x000fe20000010000 */
[----:B-1----:R-:W-:-:S05]  /*6820*/  FSETP.GT.AND P2, PT, R47, R6, PT ;  /* 0x000000062f00720b */ /* 0x002fca0003f44000 */
[----:B------:R-:W-:Y:S02]  /*6830*/  @!P5 FSEL R52, R52, R3, P6 ;  /* 0x000000033434d208 */ /* 0x000fe40003000000 */
[C---:B------:R-:W-:Y:S02]  /*6840*/  FSETP.NAN.AND P5, PT, R47.reuse, R47, PT ;  /* 0x0000002f2f00720b */ /* 0x040fe40003fa8000 */
[----:B------:R-:W-:Y:S01]  /*6850*/  FSETP.NAN.AND P6, PT, R52, R52, PT ;  /* 0x000000343400720b */ /* 0x000fe20003fc8000 */
[----:B------:R-:W0:Y:S03]  /*6860*/  SHFL.BFLY PT, R5, R52, 0x4, 0x1f ;  /* 0x0c801f0034057f89 */ /* 0x000e2600000e0000 */
[----:B------:R-:W-:-:S05]  /*6870*/  @!P2 FSEL R47, R47, R6, P5 ;  /* 0x000000062f2fa208 */ /* 0x000fca0002800000 */
[----:B------:R-:W1:Y:S04]  /*6880*/  SHFL.BFLY PT, R2, R47, 0x4, 0x1f ;  /* 0x0c801f002f027f89 */ /* 0x000e6800000e0000 */
[----:B------:R-:W2:Y:S01]  /*6890*/  @!P4 LDS R4, [R102.X4] ;  /* 0x000000006604c984 */ /* 0x000ea20000004800 */
[----:B0-----:R-:W-:Y:S02]  /*68a0*/  FSETP.GT.AND P5, PT, R52, R5, PT ;  /* 0x000000053400720b */ /* 0x001fe40003fa4000 */
[----:B-1----:R-:W-:-:S11]  /*68b0*/  FSETP.GT.AND P2, PT, R47, R2, PT ;  /* 0x000000022f00720b */ /* 0x002fd60003f44000 */
[----:B------:R-:W-:Y:S02]  /*68c0*/  @!P5 FSEL R52, R52, R5, P6 ;  /* 0x000000053434d208 */ /* 0x000fe40003000000 */
[----:B------:R-:W-:-:S03]  /*68d0*/  FSETP.NAN.AND P6, PT, R47, R47, PT ;  /* 0x0000002f2f00720b */ /* 0x000fc60003fc8000 */
[----:B------:R-:W-:Y:S01]  /*68e0*/  SHFL.BFLY PT, R5, R52, 0x2, 0x1f ;  /* 0x0c401f0034057f89 */ /* 0x000fe200000e0000 */
[----:B------:R-:W-:Y:S02]  /*68f0*/  @!P2 FSEL R47, R47, R2, P6 ;  /* 0x000000022f2fa208 */ /* 0x000fe40003000000 */
[----:B------:R-:W-:-:S03]  /*6900*/  FSETP.NAN.AND P6, PT, R52, R52, PT ;  /* 0x000000343400720b */ /* 0x000fc60003fc8000 */
[----:B------:R-:W-:Y:S01]  /*6910*/  SHFL.BFLY PT, R6, R47, 0x2, 0x1f ;  /* 0x0c401f002f067f89 */ /* 0x000fe200000e0000 */
[----:B--2---:R-:W-:-:S03]  /*6920*/  FSETP.NAN.AND P2, PT, R4, R4, PT ;  /* 0x000000040400720b */ /* 0x004fc60003f48000 */
[----:B------:R-:W0:Y:S02]  /*6930*/  SHFL.BFLY PT, R3, R4, 0x2, 0x1f ;  /* 0x0c401f0004037f89 */ /* 0x000e2400000e0000 */
[----:B0-----:R-:W-:-:S04]  /*6940*/  FSETP.GEU.AND P5, PT, R4, R3, PT ;  /* 0x000000030400720b */ /* 0x001fc80003fae000 */
[----:B------:R-:W-:Y:S02]  /*6950*/  FSEL R3, R4, R3, !P5 ;  /* 0x0000000304037208 */ /* 0x000fe40006800000 */
[----:B------:R-:W-:Y:S02]  /*6960*/  FSETP.GT.AND P5, PT, R52, R5, PT ;  /* 0x000000053400720b */ /* 0x000fe40003fa4000 */
[----:B------:R-:W-:Y:S02]  /*6970*/  FSEL R3, R4, R3, P2 ;  /* 0x0000000304037208 */ /* 0x000fe40001000000 */
[----:B------:R-:W-:-:S03]  /*6980*/  FSETP.GT.AND P2, PT, R47, R6, PT ;  /* 0x000000062f00720b */ /* 0x000fc60003f44000 */
[----:B------:R-:W0:Y:S06]  /*6990*/  SHFL.BFLY PT, R2, R3, 0x1, 0x1f ;  /* 0x0c201f0003027f89 */ /* 0x000e2c00000e0000 */
[----:B------:R-:W-:Y:S02]  /*69a0*/  @!P5 FSEL R52, R52, R5, P6 ;  /* 0x000000053434d208 */ /* 0x000fe40003000000 */
[----:B------:R-:W-:-:S03]  /*69b0*/  FSETP.NAN.AND P6, PT, R47, R47, PT ;  /* 0x0000002f2f00720b */ /* 0x000fc60003fc8000 */
[----:B------:R-:W1:Y:S01]  /*69c0*/  SHFL.BFLY PT, R7, R52, 0x1, 0x1f ;  /* 0x0c201f0034077f89 */ /* 0x000e6200000e0000 */
[----:B------:R-:W-:Y:S02]  /*69d0*/  @!P2 FSEL R47, R47, R6, P6 ;  /* 0x000000062f2fa208 */ /* 0x000fe40003000000 */
[C---:B------:R-:W-:Y:S02]  /*69e0*/  FSETP.NAN.AND P2, PT, R3.reuse, R3, PT ;  /* 0x000000030300720b */ /* 0x040fe40003f48000 */
[----:B------:R-:W-:Y:S02]  /*69f0*/  FSETP.NAN.AND P6, PT, R52, R52, PT ;  /* 0x000000343400720b */ /* 0x000fe40003fc8000 */
[----:B0-----:R-:W-:-:S13]  /*6a00*/  FSETP.GEU.AND P5, PT, R3, R2, PT ;  /* 0x000000020300720b */ /* 0x001fda0003fae000 */
[----:B------:R-:W-:Y:S02]  /*6a10*/  @P5 SEL R3, R3, R2, P2 ;  /* 0x0000000203035207 */ /* 0x000fe40001000000 */
[----:B------:R-:W0:Y:S01]  /*6a20*/  SHFL.BFLY PT, R2, R47, 0x1, 0x1f ;  /* 0x0c201f002f027f89 */ /* 0x000e2200000e0000 */
[----:B-1----:R-:W-:-:S03]  /*6a30*/  FSETP.GT.AND P5, PT, R52, R7, PT ;  /* 0x000000073400720b */ /* 0x002fc60003fa4000 */
[----:B------:R-:W-:Y:S04]  /*6a40*/  @P0 STS [R102.X4], R3 ;  /* 0x0000000366000388 */ /* 0x000fe80000004800 */
[----:B------:R-:W-:Y:S06]  /*6a50*/  BAR.SYNC.DEFER_BLOCKING 0x0 ;  /* 0x0000000000007b1d */ /* 0x000fec0000010000 */
[----:B------:R-:W-:-:S02]  /*6a60*/  @!P5 SEL R52, R52, R7, P6 ;  /* 0x000000073434d207 */ /* 0x000fc40003000000 */
[C---:B------:R-:W-:Y:S02]  /*6a70*/  FSETP.NAN.AND P5, PT, R47.reuse, R47, PT ;  /* 0x0000002f2f00720b */ /* 0x040fe40003fa8000 */
[CC--:B0-----:R-:W-:Y:S01]  /*6a80*/  FSETP.GT.AND P2, PT, R47.reuse, R2.reuse, PT ;  /* 0x000000022f00720b */ /* 0x0c1fe20003f44000 */
[----:B------:R-:W-:Y:S04]  /*6a90*/  LDS R4, [RZ] ;  /* 0x00000000ff047984 */ /* 0x000fe80000000800 */
[----:B------:R-:W0:Y:S08]  /*6aa0*/  LDS R5, [0x10] ;  /* 0x00001000ff057984 */ /* 0x000e300000000800 */
[----:B------:R-:W-:Y:S01]  /*6ab0*/  @!P2 SEL R47, R47, R2, P5 ;  /* 0x000000022f2fa207 */ /* 0x000fe20002800000 */
[----:B------:R-:W-:Y:S06]  /*6ac0*/  BAR.SYNC.DEFER_BLOCKING 0x0 ;  /* 0x0000000000007b1d */ /* 0x000fec0000010000 */
[----:B0-----:R-:W-:Y:S04]  /*6ad0*/  STS.64 [RZ], R4 ;  /* 0x00000004ff007388 */ /* 0x001fe80000000a00 */
[----:B------:R-:W-:Y:S06]  /*6ae0*/  BAR.SYNC.DEFER_BLOCKING 0x0 ;  /* 0x0000000000007b1d */ /* 0x000fec0000010000 */
[----:B------:R-:W-:Y:S04]  /*6af0*/  LDS R2, [R39.X4] ;  /* 0x0000000027027984 */ /* 0x000fe80000004800 */
[----:B------:R-:W-:Y:S06]  /*6b00*/  BAR.SYNC.DEFER_BLOCKING 0x0 ;  /* 0x0000000000007b1d */ /* 0x000fec0000010000 */
[----:B------:R-:W-:Y:S04]  /*6b10*/  @!P3 STS [R0], R52 ;  /* 0x000000340000b388 */ /* 0x000fe80000000800 */
[----:B------:R-:W-:Y:S04]  /*6b20*/  @!P3 STS [R0+0x10], R47 ;  /* 0x0000102f0000b388 */ /* 0x000fe80000000800 */
[----:B------:R-:W-:Y:S06]  /*6b30*/  BAR.SYNC.DEFER_BLOCKING 0x0 ;  /* 0x0000000000007b1d */ /* 0x000fec0000010000 */
[----:B------:R-:W0:Y:S04]  /*6b40*/  @!P4 LDS R8, [R102.X4] ;  /* 0x000000006608c984 */ /* 0x000e280000004800 */
[----:B0-----:R-:W0:Y:S01]  /*6b50*/  SHFL.BFLY PT, R3, R8, 0x2, 0x1f ;  /* 0x0c401f0008037f89 */ /* 0x001e2200000e0000 */
[----:B------:R-:W-:-:S02]  /*6b60*/  FSETP.NAN.AND P3, PT, R8, R8, PT ;  /* 0x000000080800720b */ /* 0x000fc40003f68000 */
[----:B0-----:R-:W-:-:S04]  /*6b70*/  FSETP.GT.AND P2, PT, R8, R3, PT ;  /* 0x000000030800720b */ /* 0x001fc80003f44000 */
[----:B------:R-:W-:-:S04]  /*6b80*/  FSEL R3, R8, R3, P2 ;  /* 0x0000000308037208 */ /* 0x000fc80001000000 */
[----:B------:R-:W-:-:S04]  /*6b90*/  FSEL R3, R8, R3, P3 ;  /* 0x0000000308037208 */ /* 0x000fc80001800000 */
[C---:B------:R-:W-:Y:S01]  /*6ba0*/  FSETP.NAN.AND P3, PT, R3.reuse, R3, PT ;  /* 0x000000030300720b */ /* 0x040fe20003f68000 */
[----:B------:R-:W0:Y:S02]  /*6bb0*/  SHFL.BFLY PT, R6, R3, 0x1, 0x1f ;  /* 0x0c201f0003067f89 */ /* 0x000e2400000e0000 */
[----:B0-----:R-:W-:-:S13]  /*6bc0*/  FSETP.GT.AND P2, PT, R3, R6, PT ;  /* 0x000000060300720b */ /* 0x001fda0003f44000 */
[----:B------:R-:W-:Y:S02]  /*6bd0*/  @!P2 SEL R3, R3, R6, P3 ;  /* 0x000000060303a207 */ /* 0x000fe40001800000 */
[----:B------:R-:W-:-:S03]  /*6be0*/  FSETP.GE.AND P2, PT, R5, RZ, PT ;  /* 0x000000ff0500720b */ /* 0x000fc60003f46000 */
[----:B------:R-:W-:Y:S04]  /*6bf0*/  @P0 STS [R102.X4], R3 ;  /* 0x0000000366000388 */ /* 0x000fe80000004800 */
[----:B------:R-:W-:Y:S01]  /*6c00*/  BAR.SYNC.DEFER_BLOCKING 0x0 ;  /* 0x0000000000007b1d */ /* 0x000fe20000010000 */
[C---:B------:R-:W-:Y:S02]  /*6c10*/  FSETP.GE.AND P0, PT, R4.reuse, RZ, PT ;  /* 0x000000ff0400720b */ /* 0x040fe40003f06000 */
[----:B------:R-:W-:Y:S02]  /*6c20*/  FSEL R5, R5, RZ, !P2 ;  /* 0x000000ff05057208 */ /* 0x000fe40005000000 */
[----:B------:R-:W-:-:S03]  /*6c30*/  FSEL R4, R4, RZ, !P0 ;  /* 0x000000ff04047208 */ /* 0x000fc60004000000 */
[----:B------:R-:W-:Y:S02]  /*6c40*/  FADD R5, RZ, -R5 ;  /* 0x80000005ff057221 */ /* 0x000fe40000000000 */
[----:B------:R-:W-:-:S03]  /*6c50*/  FADD R4, RZ, -R4 ;  /* 0x80000004ff047221 */ /* 0x000fc60000000000 */
[----:B------:R-:W-:Y:S02]  /*6c60*/  FSETP.NAN.AND P4, PT, R5, R5, PT ;  /* 0x000000050500720b */ /* 0x000fe40003f88000 */
[----:B------:R-:W-:Y:S01]  /*6c70*/  FSETP.NAN.AND P3, PT, R4, R4, PT ;  /* 0x000000040400720b */ /* 0x000fe20003f68000 */
[----:B------:R-:W0:Y:S04]  /*6c80*/  LDS R6, [RZ] ;  /* 0x00000000ff067984 */ /* 0x000e280000000800 */
[----:B------:R-:W1:Y:S04]  /*6c90*/  LDS R7, [0x10] ;  /* 0x00001000ff077984 */ /* 0x000e680000000800 */
[----:B------:R-:W-:Y:S01]  /*6ca0*/  BAR.SYNC.DEFER_BLOCKING 0x0 ;  /* 0x0000000000007b1d */ /* 0x000fe20000010000 */
[----:B0-----:R-:W-:-:S05]  /*6cb0*/  FSETP.GTU.AND P0, PT, R6, RZ, PT ;  /* 0x000000ff0600720b */ /* 0x001fca0003f0c000 */
[----:B-1----:R0:W-:Y:S01]  /*6cc0*/  STS.64 [RZ], R6 ;  /* 0x00000006ff007388 */ /* 0x0021e20000000a00 */
[----:B------:R-:W-:-:S03]  /*6cd0*/  FSEL R3, R6, RZ, P0 ;  /* 0x000000ff06037208 */ /* 0x000fc60000000000 */
[----:B------:R-:W-:Y:S01]  /*6ce0*/  BAR.SYNC.DEFER_BLOCKING 0x0 ;  /* 0x0000000000007b1d */ /* 0x000fe20000010000 */
[C---:B------:R-:W-:Y:S02]  /*6cf0*/  FSETP.GTU.AND P2, PT, R7.reuse, RZ, PT ;  /* 0x000000ff0700720b */ /* 0x040fe40003f4c000 */
[CC--:B------:R-:W-:Y:S02]  /*6d00*/  FSETP.GT.AND P0, PT, R4.reuse, R3.reuse, PT ;  /* 0x000000030400720b */ /* 0x0c0fe40003f04000 */
[----:B------:R-:W-:Y:S01]  /*6d10*/  FSEL R0, R7, RZ, P2 ;  /* 0x000000ff07007208 */ /* 0x000fe20001000000 */
[----:B0-----:R-:W0:Y:S01]  /*6d20*/  S2R R6, SR_TID.X ;  /* 0x0000000000067919 */ /* 0x001e220000002100 */
[----:B------:R-:W-:Y:S02]  /*6d30*/  @!P3 FSEL R4, R4, R3, P0 ;  /* 0x000000030404b208 */ /* 0x000fe40000000000 */
[----:B------:R-:W-:-:S03]  /*6d40*/  FSETP.GT.AND P2, PT, R5, R0, PT ;  /* 0x000000000500720b */ /* 0x000fc60003f44000 */
[----:B------:R-:W-:Y:S01]  /*6d50*/  FMUL R4, R4, 0.0078740157186985015869 ;  /* 0x3c01020404047820 */ /* 0x000fe20000400000 */
[----:B------:R-:W-:Y:S01]  /*6d60*/  @!P4 FSEL R5, R5, R0, P2 ;  /* 0x000000000505c208 */ /* 0x000fe20001000000 */
[----:B------:R-:W-:-:S03]  /*6d70*/  IMAD.MOV.U32 R0, RZ, RZ, 0x3e800000 ;  /* 0x3e800000ff007424 */ /* 0x000fc600078e00ff */
[C---:B------:R-:W-:Y:S01]  /*6d80*/  FSETP.GT.AND P0, PT, R4.reuse, 9.9999997473787516356e-06, PT ;  /* 0x3727c5ac0400780b */ /* 0x040fe20003f04000 */
[----:B------:R-:W-:Y:S01]  /*6d90*/  FMUL R5, R5, 0.0078740157186985015869 ;  /* 0x3c01020405057820 */ /* 0x000fe20000400000 */
[----:B------:R-:W-:-:S04]  /*6da0*/  FSETP.NAN.AND P2, PT, R4, R4, PT ;  /* 0x000000040400720b */ /* 0x000fc80003f48000 */
[C---:B------:R-:W-:Y:S01]  /*6db0*/  FSETP.GT.AND P3, PT, R5.reuse, 9.9999997473787516356e-06, PT ;  /* 0x3727c5ac0500780b */ /* 0x040fe20003f64000 */
[----:B------:R-:W1:Y:S06]  /*6dc0*/  LDS R39, [R39.X4] ;  /* 0x0000000027277984 */ /* 0x000e6c0000004800 */
[----:B------:R-:W-:Y:S02]  /*6dd0*/  @!P0 FSEL R4, R4, 9.9999997473787516356e-06, P2 ;  /* 0x3727c5ac04048808 */ /* 0x000fe40001000000 */
[----:B------:R-:W-:Y:S02]  /*6de0*/  FSETP.NAN.AND P0, PT, R5, R5, PT ;  /* 0x000000050500720b */ /* 0x000fe40003f08000 */
[----:B------:R-:W-:-:S02]  /*6df0*/  FSETP.GT.AND P2, PT, |R4|, 8.50705917302346158658e+37, PT ;  /* 0x7e8000000400780b */ /* 0x000fc40003f44200 */
[----:B------:R-:W-:Y:S02]  /*6e00*/  @!P3 FSEL R5, R5, 9.9999997473787516356e-06, P0 ;  /* 0x3727c5ac0505b808 */ /* 0x000fe40000000000 */
[----:B------:R-:W-:Y:S02]  /*6e10*/  LOP3.LUT P0, RZ, R102, 0x7e, RZ, 0xc0, !PT ;  /* 0x0000007e66ff7812 */ /* 0x000fe4000780c0ff */
[C---:B------:R-:W-:Y:S02]  /*6e20*/  FSETP.GT.AND P3, PT, |R5|.reuse, 8.50705917302346158658e+37, PT ;  /* 0x7e8000000500780b */ /* 0x040fe40003f64200 */
[C---:B------:R-:W-:Y:S02]  /*6e30*/  FSETP.GEU.AND P4, PT, |R4|.reuse, 1.175494350822287508e-38, PT ;  /* 0x008000000400780b */ /* 0x040fe40003f8e200 */
[----:B------:R-:W-:Y:S02]  /*6e40*/  FSETP.GEU.AND P5, PT, |R5|, 1.175494350822287508e-38, PT ;  /* 0x008000000500780b */ /* 0x000fe40003fae200 */
[----:B------:R-:W-:Y:S01]  /*6e50*/  ISETP.LT.AND P0, PT, R101, 0xe10, !P0 ;  /* 0x00000e106500780c */ /* 0x000fe20004701270 */
[----:B------:R-:W-:Y:S01]  /*6e60*/  @P2 FMUL R4, R4, 0.25 ;  /* 0x3e80000004042820 */ /* 0x000fe20000400000 */
[----:B------:R-:W-:-:S02]  /*6e70*/  FSEL R7, R0, 1, P2 ;  /* 0x3f80000000077808 */ /* 0x000fc40001000000 */
[----:B------:R-:W-:Y:S02]  /*6e80*/  FSEL R0, R0, 1, P3 ;  /* 0x3f80000000007808 */ /* 0x000fe40001800000 */
[----:B0-----:R-:W-:Y:S01]  /*6e90*/  LOP3.LUT R6, R6, 0x40, RZ, 0xc0, !PT ;  /* 0x0000004006067812 */ /* 0x001fe200078ec0ff */
[----:B------:R-:W-:Y:S02]  /*6ea0*/  @P3 FMUL R5, R5, 0.25 ;  /* 0x3e80000005053820 */ /* 0x000fe40000400000 */
[----:B------:R-:W-:Y:S01]  /*6eb0*/  @!P4 FMUL R4, R4, 16777216 ;  /* 0x4b8000000404c820 */ /* 0x000fe20000400000 */
[----:B------:R-:W-:Y:S01]  /*6ec0*/  @!P4 FMUL R7, R7, 16777216 ;  /* 0x4b8000000707c820 */ /* 0x000fe20000400000 */
[----:B------:R-:W-:Y:S01]  /*6ed0*/  @!P5 FMUL R5, R5, 16777216 ;  /* 0x4b8000000505d820 */ /* 0x000fe20000400000 */
[----:B------:R-:W-:-:S03]  /*6ee0*/  @!P5 FMUL R0, R0, 16777216 ;  /* 0x4b8000000000d820 */ /* 0x000fc60000400000 */
[----:B------:R-:W0:Y:S01]  /*6ef0*/  MUFU.RCP R4, R4 ;  /* 0x0000000400047308 */ /* 0x000e220000001000 */
[----:B-1----:R-:W-:Y:S01]  /*6f00*/  F2FP.BF16.PACK_AB R39, R39, R2 ;  /* 0x000000022727723e */ /* 0x002fe200000010ff */
[----:B------:R-:W-:-:S03]  /*6f10*/  IMAD.WIDE R2, R101, R40, c[0x0][0x1b0] ;  /* 0x00006c0065027625 */ /* 0x000fc600078e0228 */
[----:B------:R-:W-:Y:S01]  /*6f20*/  PRMT R20, R39, 0x7632, R20 ;  /* 0x0000763227147816 */ /* 0x000fe20000000014 */
[----:B------:R-:W-:Y:S01]  /*6f30*/  IMAD.WIDE R40, R101, R40, c[0x0][0x1b8] ;  /* 0x00006e0065287625 */ /* 0x000fe200078e0228 */
[----:B------:R1:W-:Y:S01]  /*6f40*/  @P0 STG.E.U16 [R2.64], R39 ;  /* 0x0000002702000986 */ /* 0x0003e2000c101506 */
[----:B------:R-:W2:Y:S03]  /*6f50*/  MUFU.RCP R5, R5 ;  /* 0x0000000500057308 */ /* 0x000ea60000001000 */
[----:B------:R1:W-:Y:S01]  /*6f60*/  @P0 STG.E.U16 [R40.64], R20 ;  /* 0x0000001428000986 */ /* 0x0003e2000c101506 */
[----:B0-----:R-:W-:-:S03]  /*6f70*/  FMUL R4, R4, R7 ;  /* 0x0000000704047220 */ /* 0x001fc60000400000 */
[----:B------:R-:W-:Y:S01]  /*6f80*/  BAR.SYNC.DEFER_BLOCKING 0x0 ;  /* 0x0000000000007b1d */ /* 0x000fe20000010000 */
[----:B--2---:R-:W-:Y:S01]  /*6f90*/  FMUL R5, R5, R0 ;  /* 0x0000000005057220 */ /* 0x004fe20000400000 */
[----:B------:R-:W-:-:S04]  /*6fa0*/  SHF.R.U32.HI R0, RZ, 0x3, R6 ;  /* 0x00000003ff007819 */ /* 0x000fc80000011606 */
[----:B------:R1:W-:Y:S04]  /*6fb0*/  STS [RZ], R4 ;  /* 0x00000004ff007388 */ /* 0x0003e80000000800 */
[----:B------:R1:W-:Y:S04]  /*6fc0*/  STS [0x8], R5 ;  /* 0x00000805ff007388 */ /* 0x0003e80000000800 */
[----:B------:R-:W-:Y:S06]  /*6fd0*/  BAR.SYNC.DEFER_BLOCKING 0x0 ;  /* 0x0000000000007b1d */ /* 0x000fec0000010000 */
[----:B-1----:R-:W0:Y:S02]  /*6fe0*/  LDS R0, [R0] ;  /* 0x0000000000007984 */ /* 0x002e240000000800 */
.L_x_5:
[----:B------:R-:W-:Y:S01]  /*6ff0*/  IADD3 R12, R94, UR4, RZ ;  /* 0x000000045e0c7c10 */ /* 0x000fe2000fffe0ff */
[----:B------:R-:W-:Y:S01]  /*7000*/  IMAD.MOV.U32 R13, RZ, RZ, 0x2 ;  /* 0x00000002ff0d7424 */ /* 0x000fe200078e00ff */
[----:B0-----:R-:W-:Y:S01]  /*7010*/  CS2R R8, SRZ ;  /* 0x0000000000087805 */ /* 0x001fe2000001ff00 */
[----:B------:R-:W-:Y:S01]  /*7020*/  CS2R R10, SRZ ;  /* 0x00000000000a7805 */ /* 0x000fe2000001ff00 */
[----:B------:R-:W-:-:S05]  /*7030*/  IADD3 R25, R12, 0x400, RZ ;  /* 0x000004000c197810 */ /* 0x000fca0007ffe0ff */
[----:B------:R-:W-:Y:S01]  /*7040*/  IMAD.WIDE R2, R25, R13, c[0x0][0x1a8] ;  /* 0x00006a0019027625 */ /* 0x000fe200078e020d */
[----:B------:R-:W-:-:S04]  /*7050*/  IADD3 R12, R12, 0x408, RZ ;  /* 0x000004080c0c7810 */ /* 0x000fc80007ffe0ff */
[----:B------:R-:W2:Y:S01]  /*7060*/  @!P1 LDG.E.EF.128 R8, [R2.64] ;  /* 0x0000000602089981 */ /* 0x000ea2000c0e1d00 */
[----:B------:R-:W-:Y:S01]  /*7070*/  CS2R R4, SRZ ;  /* 0x0000000000047805 */ /* 0x000fe2000001ff00 */
[----:B------:R-:W-:Y:S01]  /*7080*/  CS2R R6, SRZ ;  /* 0x0000000000067805 */ /* 0x000fe2000001ff00 */
[----:B------:R-:W-:-:S05]  /*7090*/  IMAD.WIDE R12, R12, R13, c[0x0][0x1a8] ;  /* 0x00006a000c0c7625 */ /* 0x000fca00078e020d */
[----:B------:R1:W3:Y:S01]  /*70a0*/  @!P1 LDG.E.EF.128 R4, [R12.64] ;  /* 0x000000060c049981 */ /* 0x0002e2000c0e1d00 */
[----:B------:R-:W-:-:S04]  /*70b0*/  UIADD3 UR4, UP0, UR4, 0x400, URZ ;  /* 0x0000040004047890 */ /* 0x000fc8000ff1e03f */
[----:B------:R-:W-:Y:S02]  /*70c0*/  UIADD3.X UR5, URZ, UR5, URZ, UP0, !UPT ;  /* 0x000000053f057290 */ /* 0x000fe400087fe43f */
[----:B------:R-:W-:-:S04]  /*70d0*/  UISETP.GE.U32.AND UP0, UPT, UR4, 0x800, UPT ;  /* 0x000008000400788c */ /* 0x000fc8000bf06070 */
[----:B------:R-:W-:Y:S01]  /*70e0*/  UISETP.GE.U32.AND.EX UP0, UPT, UR5, URZ, UPT, UP0 ;  /* 0x0000003f0500728c */ /* 0x000fe2000bf06100 */
[C---:B--2---:R-:W-:Y:S01]  /*70f0*/  IMAD.U32 R15, R8.reuse, 0x10000, RZ ;  /* 0x00010000080f7824 */ /* 0x044fe200078e00ff */
[----:B------:R-:W-:Y:S01]  /*7100*/  PRMT R8, R8, 0x7632, R8 ;  /* 0x0000763208087816 */ /* 0x000fe20000000008 */
[C---:B------:R-:W-:Y:S01]  /*7110*/  IMAD.U32 R3, R10.reuse, 0x10000, RZ ;  /* 0x000100000a037824 */ /* 0x040fe200078e00ff */
[----:B------:R-:W-:Y:S01]  /*7120*/  PRMT R10, R10, 0x7632, R10 ;  /* 0x000076320a0a7816 */ /* 0x000fe2000000000a */
[C---:B0-----:R-:W-:Y:S01]  /*7130*/  FMUL R14, R0.reuse, R15 ;  /* 0x0000000f000e7220 */ /* 0x041fe20000400000 */
[----:B------:R-:W-:Y:S01]  /*7140*/  IMAD.U32 R15, R9, 0x10000, RZ ;  /* 0x00010000090f7824 */ /* 0x000fe200078e00ff */
[C---:B------:R-:W-:Y:S01]  /*7150*/  FMUL R2, R0.reuse, R3 ;  /* 0x0000000300027220 */ /* 0x040fe20000400000 */
[----:B------:R-:W-:Y:S01]  /*7160*/  IMAD.U32 R3, R11, 0x10000, RZ ;  /* 0x000100000b037824 */ /* 0x000fe200078e00ff */
[----:B------:R0:W2:Y:S01]  /*7170*/  FRND R17, R14 ;  /* 0x0000000e00117307 */ /* 0x0000a20000201000 */
[C---:B------:R-:W-:Y:S01]  /*7180*/  FMUL R15, R0.reuse, R15 ;  /* 0x0000000f000f7220 */ /* 0x040fe20000400000 */
[----:B------:R-:W-:Y:S01]  /*7190*/  PRMT R9, R9, 0x7632, R9 ;  /* 0x0000763209097816 */ /* 0x000fe20000000009 */
[----:B-1----:R-:W-:Y:S01]  /*71a0*/  FMUL R12, R0, R3 ;  /* 0x00000003000c7220 */ /* 0x002fe20000400000 */
[----:B---3--:R-:W-:Y:S01]  /*71b0*/  IMAD.U32 R3, R5, 0x10000, RZ ;  /* 0x0001000005037824 */ /* 0x008fe200078e00ff */
[----:B------:R-:W-:Y:S01]  /*71c0*/  PRMT R11, R11, 0x7632, R11 ;  /* 0x000076320b0b7816 */ /* 0x000fe2000000000b */
[C---:B------:R-:W-:Y:S01]  /*71d0*/  IMAD.U32 R13, R4.reuse, 0x10000, RZ ;  /* 0x00010000040d7824 */ /* 0x040fe200078e00ff */
[----:B------:R-:W-:Y:S01]  /*71e0*/  PRMT R4, R4, 0x7632, R4 ;  /* 0x0000763204047816 */ /* 0x000fe20000000004 */
[----:B------:R-:W1:Y:S01]  /*71f0*/  FRND R15, R15 ;  /* 0x0000000f000f7307 */ /* 0x000e620000201000 */
[C---:B0-----:R-:W-:Y:S01]  /*7200*/  FMUL R14, R0.reuse, R3 ;  /* 0x00000003000e7220 */ /* 0x041fe20000400000 */
[----:B------:R-:W-:Y:S01]  /*7210*/  IMAD.U32 R3, R7, 0x10000, RZ ;  /* 0x0001000007037824 */ /* 0x000fe200078e00ff */
[----:B------:R-:W-:Y:S01]  /*7220*/  FMUL R16, R0, R13 ;  /* 0x0000000d00107220 */ /* 0x000fe20000400000 */
[----:B------:R-:W-:Y:S01]  /*7230*/  IMAD.U32 R9, R9, 0x10000, RZ ;  /* 0x0001000009097824 */ /* 0x000fe200078e00ff */
[----:B------:R-:W-:Y:S01]  /*7240*/  PRMT R5, R5, 0x7632, R5 ;  /* 0x0000763205057816 */ /* 0x000fe20000000005 */
[C---:B------:R-:W-:Y:S01]  /*7250*/  IMAD.U32 R13, R6.reuse, 0x10000, RZ ;  /* 0x00010000060d7824 */ /* 0x040fe200078e00ff */
[----:B------:R-:W-:Y:S01]  /*7260*/  PRMT R6, R6, 0x7632, R6 ;  /* 0x0000763206067816 */ /* 0x000fe20000000006 */
[----:B------:R-:W0:Y:S01]  /*7270*/  FRND R18, R2 ;  /* 0x0000000200127307 */ /* 0x000e220000201000 */
[C---:B--2---:R-:W-:Y:S01]  /*7280*/  FSETP.GT.AND P2, PT, R17.reuse, -127, PT ;  /* 0xc2fe00001100780b */ /* 0x044fe20003f44000 */
[C---:B------:R-:W-:Y:S01]  /*7290*/  FMUL R9, R0.reuse, R9 ;  /* 0x0000000900097220 */ /* 0x040fe20000400000 */
[----:B------:R-:W-:Y:S01]  /*72a0*/  FSETP.NAN.AND P3, PT, R17, R17, PT ;  /* 0x000000111100720b */ /* 0x000fe20003f68000 */
[----:B------:R-:W-:Y:S01]  /*72b0*/  IMAD.U32 R11, R11, 0x10000, RZ ;  /* 0x000100000b0b7824 */ /* 0x000fe200078e00ff */
[C---:B------:R-:W-:Y:S01]  /*72c0*/  FMUL R13, R0.reuse, R13 ;  /* 0x0000000d000d7220 */ /* 0x040fe20000400000 */
[----:B------:R-:W-:Y:S01]  /*72d0*/  IMAD.U32 R5, R5, 0x10000, RZ ;  /* 0x0001000005057824 */ /* 0x000fe200078e00ff */
[----:B------:R-:W-:Y:S01]  /*72e0*/  PRMT R7, R7, 0x7632, R7 ;  /* 0x0000763207077816 */ /* 0x000fe20000000007 */
[----:B------:R2:W3:Y:S01]  /*72f0*/  FRND R19, R12 ;  /* 0x0000000c00137307 */ /* 0x0004e20000201000 */
[----:B-1----:R-:W-:Y:S01]  /*7300*/  FSETP.GT.AND P4, PT, R15, -127, PT ;  /* 0xc2fe00000f00780b */ /* 0x002fe20003f84000 */
[C---:B------:R-:W-:Y:S01]  /*7310*/  FMUL R11, R0.reuse, R11 ;  /* 0x0000000b000b7220 */ /* 0x040fe20000400000 */
[----:B------:R-:W-:Y:S01]  /*7320*/  FMUL R5, R0, R5 ;  /* 0x0000000500057220 */ /* 0x000fe20000400000 */
[----:B------:R-:W-:-:S02]  /*7330*/  IMAD.U32 R7, R7, 0x10000, RZ ;  /* 0x0001000007077824 */ /* 0x000fc400078e00ff */
[----:B------:R-:W-:Y:S02]  /*7340*/  @!P2 FSEL R17, R17, -127, P3 ;  /* 0xc2fe00001111a808 */ /* 0x000fe40001800000 */
[----:B------:R-:W-:Y:S01]  /*7350*/  FRND R20, R14 ;  /* 0x0000000e00147307 */ /* 0x000fe20000201000 */
[----:B--2---:R-:W-:Y:S01]  /*7360*/  FMUL R12, R0, R3 ;  /* 0x00000003000c7220 */ /* 0x004fe20000400000 */
[----:B------:R-:W-:Y:S01]  /*7370*/  IMAD.U32 R3, R8, 0x10000, RZ ;  /* 0x0001000008037824 */ /* 0x000fe200078e00ff */
[----:B0-----:R-:W-:Y:S01]  /*7380*/  FSETP.GT.AND P0, PT, R18, -127, PT ;  /* 0xc2fe00001200780b */ /* 0x001fe20003f04000 */
[C---:B------:R-:W-:Y:S01]  /*7390*/  FMUL R7, R0.reuse, R7 ;  /* 0x0000000700077220 */ /* 0x040fe20000400000 */
[----:B------:R-:W-:Y:S01]  /*73a0*/  FSETP.NAN.AND P2, PT, R15, R15, PT ;  /* 0x0000000f0f00720b */ /* 0x000fe20003f48000 */
[----:B------:R-:W-:Y:S01]  /*73b0*/  FMUL R2, R0, R3 ;  /* 0x0000000300027220 */ /* 0x000fe20000400000 */
[----:B------:R-:W-:Y:S01]  /*73c0*/  IMAD.U32 R3, R10, 0x10000, RZ ;  /* 0x000100000a037824 */ /* 0x000fe200078e00ff */
[----:B------:R-:W0:Y:S01]  /*73d0*/  FRND R9, R9 ;  /* 0x0000000900097307 */ /* 0x000e220000201000 */
[----:B---3--:R-:W-:-:S02]  /*73e0*/  FSETP.GT.AND P3, PT, R19, -127, PT ;  /* 0xc2fe00001300780b */ /* 0x008fc40003f64000 */
[----:B------:R-:W-:Y:S01]  /*73f0*/  @!P4 FSEL R15, R15, -127, P2 ;  /* 0xc2fe00000f0fc808 */ /* 0x000fe20001000000 */
[----:B------:R-:W-:Y:S01]  /*7400*/  FMUL R8, R0, R3 ;  /* 0x0000000300087220 */ /* 0x000fe20000400000 */
[----:B------:R-:W-:Y:S01]  /*7410*/  FSETP.NAN.AND P2, PT, R18, R18, PT ;  /* 0x000000121200720b */ /* 0x000fe20003f48000 */
[----:B------:R-:W-:Y:S01]  /*7420*/  IMAD.U32 R3, R4, 0x10000, RZ ;  /* 0x0001000004037824 */ /* 0x000fe200078e00ff */
[----:B------:R-:W-:Y:S01]  /*7430*/  FSETP.GEU.AND P4, PT, R17, 127, PT ;  /* 0x42fe00001100780b */ /* 0x000fe20003f8e000 */
[----:B------:R1:W2:Y:S01]  /*7440*/  FRND R14, R2 ;  /* 0x00000002000e7307 */ /* 0x0002a20000201000 */
[----:B------:R-:W-:Y:S02]  /*7450*/  @!P0 FSEL R18, R18, -127, P2 ;  /* 0xc2fe000012128808 */ /* 0x000fe40001000000 */
[----:B------:R-:W-:-:S04]  /*7460*/  FSETP.NAN.AND P0, PT, R19, R19, PT ;  /* 0x000000131300720b */ /* 0x000fc80003f08000 */
[----:B------:R-:W-:Y:S01]  /*7470*/  @!P3 FSEL R19, R19, -127, P0 ;  /* 0xc2fe00001313b808 */ /* 0x000fe20000000000 */
[----:B------:R-:W3:Y:S01]  /*7480*/  FRND R16, R16 ;  /* 0x0000001000107307 */ /* 0x000ee20000201000 */
[----:B-1----:R-:W-:Y:S01]  /*7490*/  FMUL R2, R0, R3 ;  /* 0x0000000300027220 */ /* 0x002fe20000400000 */
[C---:B0-----:R-:W-:Y:S01]  /*74a0*/  FSETP.GT.AND P2, PT, R9.reuse, -127, PT ;  /* 0xc2fe00000900780b */ /* 0x041fe20003f44000 */
[----:B------:R-:W-:Y:S01]  /*74b0*/  IMAD.U32 R3, R6, 0x10000, RZ ;  /* 0x0001000006037824 */ /* 0x000fe200078e00ff */
[----:B------:R-:W-:-:S03]  /*74c0*/  FSETP.NAN.AND P3, PT, R9, R9, PT ;  /* 0x000000090900720b */ /* 0x000fc60003f68000 */
[----:B------:R-:W-:Y:S01]  /*74d0*/  FMUL R3, R0, R3 ;  /* 0x0000000300037220 */ /* 0x000fe20000400000 */
[C---:B--2---:R-:W-:Y:S01]  /*74e0*/  FSETP.GT.AND P5, PT, R14.reuse, -127, PT ;  /* 0xc2fe00000e00780b */ /* 0x044fe20003fa4000 */
[----:B------:R-:W0:Y:S01]  /*74f0*/  F2I.S16.TRUNC.NTZ R6, R17 ;  /* 0x0000001100067305 */ /* 0x000e22000020e900 */
[----:B------:R-:W-:-:S05]  /*7500*/  FSETP.NAN.AND P0, PT, R14, R14, PT ;  /* 0x0000000e0e00720b */ /* 0x000fca0003f08000 */
[----:B------:R-:W-:Y:S02]  /*7510*/  @!P2 FSEL R9, R9, -127, P3 ;  /* 0xc2fe00000909a808 */ /* 0x000fe40001800000 */
[----:B------:R-:W1:Y:S01]  /*7520*/  FRND R8, R8 ;  /* 0x0000000800087307 */ /* 0x000e620000201000 */
[----:B------:R-:W-:Y:S02]  /*7530*/  FSETP.GT.AND P3, PT, R20, -127, PT ;  /* 0xc2fe00001400780b */ /* 0x000fe40003f64000 */
[----:B------:R-:W-:Y:S02]  /*7540*/  FSETP.GEU.AND P2, PT, R15, 127, PT ;  /* 0x42fe00000f00780b */ /* 0x000fe40003f4e000 */
[----:B------:R-:W-:Y:S02]  /*7550*/  @!P5 FSEL R14, R14, -127, P0 ;  /* 0xc2fe00000e0ed808 */ /* 0x000fe40000000000 */
[----:B---3--:R-:W-:Y:S01]  /*7560*/  FSETP.GT.AND P0, PT, R16, -127, PT ;  /* 0xc2fe00001000780b */ /* 0x008fe20003f04000 */
[----:B------:R-:W2:Y:S01]  /*7570*/  F2I.S16.TRUNC.NTZ R10, R15 ;  /* 0x0000000f000a7305 */ /* 0x000ea2000020e900 */
[----:B------:R-:W-:-:S02]  /*7580*/  FSETP.NAN.AND P5, PT, R17, R17, PT ;  /* 0x000000111100720b */ /* 0x000fc40003fa8000 */
[----:B0-----:R-:W-:Y:S02]  /*7590*/  LOP3.LUT R17, R6, 0xffff, RZ, 0xc0, !PT ;  /* 0x0000ffff06117812 */ /* 0x001fe400078ec0ff */
[----:B------:R-:W-:Y:S02]  /*75a0*/  FSETP.NAN.AND P6, PT, R16, R16, PT ;  /* 0x000000101000720b */ /* 0x000fe40003fc8000 */
[----:B------:R-:W-:Y:S01]  /*75b0*/  @P4 SEL R17, R17, 0x7f, P5 ;  /* 0x0000007f11114807 */ /* 0x000fe20002800000 */
[----:B------:R-:W0:Y:S01]  /*75c0*/  FRND R11, R11 ;  /* 0x0000000b000b7307 */ /* 0x000e220000201000 */
[----:B-1----:R-:W-:Y:S02]  /*75d0*/  FSETP.GT.AND P5, PT, R8, -127, PT ;  /* 0xc2fe00000800780b */ /* 0x002fe40003fa4000 */
[----:B------:R-:W-:Y:S02]  /*75e0*/  FSETP.NAN.AND P4, PT, R15, R15, PT ;  /* 0x0000000f0f00720b */ /* 0x000fe40003f88000 */
[----:B------:R-:W-:-:S02]  /*75f0*/  @!P0 FSEL R16, R16, -127, P6 ;  /* 0xc2fe000010108808 */ /* 0x000fc40003000000 */
[----:B------:R-:W-:Y:S01]  /*7600*/  FSETP.GEU.AND P0, PT, R14, 127, PT ;  /* 0x42fe00000e00780b */ /* 0x000fe20003f0e000 */
[----:B------:R-:W1:Y:S01]  /*7610*/  F2I.S16.TRUNC.NTZ R4, R14 ;  /* 0x0000000e00047305 */ /* 0x000e62000020e900 */
[----:B------:R-:W-:Y:S02]  /*7620*/  FSETP.NAN.AND P6, PT, R20, R20, PT ;  /* 0x000000141400720b */ /* 0x000fe40003fc8000 */
[----:B--2---:R-:W-:Y:S02]  /*7630*/  LOP3.LUT R15, R10, 0xffff, RZ, 0xc0, !PT ;  /* 0x0000ffff0a0f7812 */ /* 0x004fe400078ec0ff */
[----:B------:R-:W-:Y:S02]  /*7640*/  @!P3 FSEL R20, R20, -127, P6 ;  /* 0xc2fe00001414b808 */ /* 0x000fe40003000000 */
[----:B------:R-:W-:Y:S01]  /*7650*/  FSETP.GEU.AND P3, PT, R9, 127, PT ;  /* 0x42fe00000900780b */ /* 0x000fe20003f6e000 */
[----:B------:R-:W2:Y:S01]  /*7660*/  FRND R2, R2 ;  /* 0x0000000200027307 */ /* 0x000ea20000201000 */
[----:B------:R-:W-:-:S02]  /*7670*/  @P2 SEL R15, R15, 0x7f, P4 ;  /* 0x0000007f0f0f2807 */ /* 0x000fc40002000000 */
[----:B------:R-:W-:Y:S02]  /*7680*/  FSETP.NAN.AND P2, PT, R14, R14, PT ;  /* 0x0000000e0e00720b */ /* 0x000fe40003f48000 */
[----:B0-----:R-:W-:Y:S02]  /*7690*/  FSETP.GT.AND P4, PT, R11, -127, PT ;  /* 0xc2fe00000b00780b */ /* 0x001fe40003f84000 */
[----:B------:R-:W-:Y:S01]  /*76a0*/  FSETP.NAN.AND P6, PT, R8, R8, PT ;  /* 0x000000080800720b */ /* 0x000fe20003fc8000 */
[----:B------:R-:W0:Y:S01]  /*76b0*/  F2I.S16.TRUNC.NTZ R6, R9 ;  /* 0x0000000900067305 */ /* 0x000e22000020e900 */
[----:B-1----:R-:W-:Y:S02]  /*76c0*/  LOP3.LUT R4, R4, 0xffff, RZ, 0xc0, !PT ;  /* 0x0000ffff04047812 */ /* 0x002fe400078ec0ff */
[----:B------:R-:W-:Y:S02]  /*76d0*/  @!P5 FSEL R8, R8, -127, P6 ;  /* 0xc2fe00000808d808 */ /* 0x000fe40003000000 */
[----:B------:R-:W-:-:S02]  /*76e0*/  @P0 SEL R4, R4, 0x7f, P2 ;  /* 0x0000007f04040807 */ /* 0x000fc40001000000 */
[----:B------:R-:W-:Y:S01]  /*76f0*/  FSETP.NAN.AND P5, PT, R9, R9, PT ;  /* 0x000000090900720b */ /* 0x000fe20003fa8000 */
[----:B------:R-:W1:Y:S01]  /*7700*/  FRND R13, R13 ;  /* 0x0000000d000d7307 */ /* 0x000e620000201000 */
[----:B------:R-:W-:Y:S02]  /*7710*/  FSETP.GEU.AND P2, PT, R18, 127, PT ;  /* 0x42fe00001200780b */ /* 0x000fe40003f4e000 */
[----:B--2---:R-:W-:Y:S02]  /*7720*/  FSETP.GT.AND P0, PT, R2, -127, PT ;  /* 0xc2fe00000200780b */ /* 0x004fe40003f04000 */
[----:B------:R-:W-:Y:S02]  /*7730*/  FSETP.NAN.AND P6, PT, R11, R11, PT ;  /* 0x0000000b0b00720b */ /* 0x000fe40003fc8000 */
[----:B------:R-:W-:Y:S01]  /*7740*/  PRMT R17, R17, 0x3340, R4 ;  /* 0x0000334011117816 */ /* 0x000fe20000000004 */
[----:B------:R-:W2:Y:S01]  /*7750*/  F2I.S16.TRUNC.NTZ R21, R18 ;  /* 0x0000001200157305 */ /* 0x000ea2000020e900 */
[----:B0-----:R-:W-:-:S02]  /*7760*/  LOP3.LUT R6, R6, 0xffff, RZ, 0xc0, !PT ;  /* 0x0000ffff06067812 */ /* 0x001fc400078ec0ff */
[----:B------:R-:W-:Y:S02]  /*7770*/  @!P4 FSEL R11, R11, -127, P6 ;  /* 0xc2fe00000b0bc808 */ /* 0x000fe40003000000 */
[----:B------:R-:W-:Y:S02]  /*7780*/  @P3 SEL R6, R6, 0x7f, P5 ;  /* 0x0000007f06063807 */ /* 0x000fe40002800000 */
[----:B------:R-:W-:Y:S01]  /*7790*/  FSETP.NAN.AND P4, PT, R18, R18, PT ;  /* 0x000000121200720b */ /* 0x000fe20003f88000 */
[----:B------:R-:W0:Y:S01]  /*77a0*/  FRND R12, R12 ;  /* 0x0000000c000c7307 */ /* 0x000e220000201000 */
[----:B-1----:R-:W-:Y:S02]  /*77b0*/  FSETP.GT.AND P5, PT, R13, -127, PT ;  /* 0xc2fe00000d00780b */ /* 0x002fe40003fa4000 */
[----:B------:R-:W-:Y:S02]  /*77c0*/  FSETP.GEU.AND P3, PT, R19, 127, PT ;  /* 0x42fe00001300780b */ /* 0x000fe40003f6e000 */
[----:B------:R-:W-:-:S02]  /*77d0*/  FSETP.NAN.AND P6, PT, R2, R2, PT ;  /* 0x000000020200720b */ /* 0x000fc40003fc8000 */
[----:B------:R-:W-:Y:S01]  /*77e0*/  PRMT R6, R15, 0x3340, R6 ;  /* 0x000033400f067816 */ /* 0x000fe20000000006 */
[----:B------:R-:W1:Y:S01]  /*77f0*/  F2I.S16.TRUNC.NTZ R22, R19 ;  /* 0x0000001300167305 */ /* 0x000e62000020e900 */
[----:B--2---:R-:W-:Y:S02]  /*7800*/  LOP3.LUT R14, R21, 0xffff, RZ, 0xc0, !PT ;  /* 0x0000ffff150e7812 */ /* 0x004fe400078ec0ff */
[----:B------:R-:W-:Y:S02]  /*7810*/  @!P0 FSEL R2, R2, -127, P6 ;  /* 0xc2fe000002028808 */ /* 0x000fe40003000000 */
[----:B------:R-:W-:Y:S02]  /*7820*/  @P2 SEL R14, R14, 0x7f, P4 ;  /* 0x0000007f0e0e2807 */ /* 0x000fe40002000000 */
[----:B------:R-:W-:Y:S01]  /*7830*/  FSETP.NAN.AND P6, PT, R13, R13, PT ;  /* 0x0000000d0d00720b */ /* 0x000fe20003fc8000 */
[----:B------:R-:W2:Y:S01]  /*7840*/  FRND R5, R5 ;  /* 0x0000000500057307 */ /* 0x000ea20000201000 */
[----:B0-----:R-:W-:-:S02]  /*7850*/  FSETP.GT.AND P2, PT, R12, -127, PT ;  /* 0xc2fe00000c00780b */ /* 0x001fc40003f44000 */
[----:B------:R-:W-:Y:S02]  /*7860*/  FSETP.GEU.AND P0, PT, R8, 127, PT ;  /* 0x42fe00000800780b */ /* 0x000fe40003f0e000 */
[----:B------:R-:W-:Y:S02]  /*7870*/  FSETP.NAN.AND P4, PT, R19, R19, PT ;  /* 0x000000131300720b */ /* 0x000fe40003f88000 */
[----:B------:R-:W-:Y:S01]  /*7880*/  @!P5 FSEL R13, R13, -127, P6 ;  /* 0xc2fe00000d0dd808 */ /* 0x000fe20003000000 */
[----:B------:R-:W0:Y:S01]  /*7890*/  F2I.S16.TRUNC.NTZ R9, R8 ;  /* 0x0000000800097305 */ /* 0x000e22000020e900 */
[----:B-1----:R-:W-:Y:S02]  /*78a0*/  LOP3.LUT R19, R22, 0xffff, RZ, 0xc0, !PT ;  /* 0x0000ffff16137812 */ /* 0x002fe400078ec0ff */
[----:B------:R-:W-:Y:S02]  /*78b0*/  FSETP.GEU.AND P5, PT, R11, 127, PT ;  /* 0x42fe00000b00780b */ /* 0x000fe40003fae000 */
[----:B------:R-:W-:-:S02]  /*78c0*/  @P3 SEL R19, R19, 0x7f, P4 ;  /* 0x0000007f13133807 */ /* 0x000fc40002000000 */
[----:B------:R-:W-:Y:S01]  /*78d0*/  FSETP.NAN.AND P3, PT, R8, R8, PT ;  /* 0x000000080800720b */ /* 0x000fe20003f68000 */
[----:B------:R-:W1:Y:S01]  /*78e0*/  FRND R3, R3 ;  /* 0x0000000300037307 */ /* 0x000e620000201000 */
[----:B--2---:R-:W-:Y:S02]  /*78f0*/  FSETP.GT.AND P6, PT, R5, -127, PT ;  /* 0xc2fe00000500780b */ /* 0x004fe40003fc4000 */
[----:B------:R-:W-:-:S04]  /*7900*/  FSETP.NAN.AND P4, PT, R12, R12, PT ;  /* 0x0000000c0c00720b */ /* 0x000fc80003f88000 */
[----:B------:R-:W-:Y:S01]  /*7910*/  @!P2 FSEL R12, R12, -127, P4 ;  /* 0xc2fe00000c0ca808 */ /* 0x000fe20002000000 */
[----:B------:R-:W2:Y:S01]  /*7920*/  F2I.S16.TRUNC.NTZ R10, R11 ;  /* 0x0000000b000a7305 */ /* 0x000ea2000020e900 */
[----:B0-----:R-:W-:Y:S02]  /*7930*/  LOP3.LUT R9, R9, 0xffff, RZ, 0xc0, !PT ;  /* 0x0000ffff09097812 */ /* 0x001fe400078ec0ff */
[----:B------:R-:W-:Y:S02]  /*7940*/  FSETP.NAN.AND P4, PT, R5, R5, PT ;  /* 0x000000050500720b */ /* 0x000fe40003f88000 */
[----:B------:R-:W-:Y:S02]  /*7950*/  @P0 SEL R9, R9, 0x7f, P3 ;  /* 0x0000007f09090807 */ /* 0x000fe40001800000 */
[----:B------:R-:W-:Y:S01]  /*7960*/  FSETP.NAN.AND P2, PT, R11, R11, PT ;  /* 0x0000000b0b00720b */ /* 0x000fe20003f48000 */
[----:B------:R-:W0:Y:S01]  /*7970*/  FRND R7, R7 ;  /* 0x0000000700077307 */ /* 0x000e220000201000 */
[----:B-1----:R-:W-:-:S02]  /*7980*/  FSETP.GT.AND P0, PT, R3, -127, PT ;  /* 0xc2fe00000300780b */ /* 0x002fc40003f04000 */
[----:B------:R-:W-:Y:S02]  /*7990*/  @!P6 FSEL R5, R5, -127, P4 ;  /* 0xc2fe00000505e808 */ /* 0x000fe40002000000 */
[----:B------:R-:W-:Y:S02]  /*79a0*/  FSETP.GEU.AND P3, PT, R2, 127, PT ;  /* 0x42fe00000200780b */ /* 0x000fe40003f6e000 */
[----:B------:R-:W-:Y:S01]  /*79b0*/  FSETP.NAN.AND P6, PT, R3, R3, PT ;  /* 0x000000030300720b */ /* 0x000fe20003fc8000 */
[----:B------:R-:W1:Y:S01]  /*79c0*/  F2I.S16.TRUNC.NTZ R18, R2 ;  /* 0x0000000200127305 */ /* 0x000e62000020e900 */
[----:B--2---:R-:W-:Y:S02]  /*79d0*/  LOP3.LUT R10, R10, 0xffff, RZ, 0xc0, !PT ;  /* 0x0000ffff0a0a7812 */ /* 0x004fe400078ec0ff */
[----:B------:R-:W-:Y:S02]  /*79e0*/  PRMT R9, R14, 0x3340, R9 ;  /* 0x000033400e097816 */ /* 0x000fe40000000009 */
[----:B------:R-:W-:-:S02]  /*79f0*/  @P5 SEL R10, R10, 0x7f, P2 ;  /* 0x0000007f0a0a5807 */ /* 0x000fc40001000000 */
[----:B------:R-:W-:Y:S01]  /*7a00*/  FSETP.NAN.AND P5, PT, R2, R2, PT ;  /* 0x000000020200720b */ /* 0x000fe20003fa8000 */
[----:B------:R-:W2:Y:S01]  /*7a10*/  F2I.S16.TRUNC.NTZ R23, R16 ;  /* 0x0000001000177305 */ /* 0x000ea2000020e900 */
[----:B0-----:R-:W-:Y:S02]  /*7a20*/  FSETP.GT.AND P4, PT, R7, -127, PT ;  /* 0xc2fe00000700780b */ /* 0x001fe40003f84000 */
[----:B------:R-:W-:Y:S02]  /*7a30*/  FSETP.GEU.AND P2, PT, R16, 127, PT ;  /* 0x42fe00001000780b */ /* 0x000fe40003f4e000 */
[----:B------:R-:W-:Y:S02]  /*7a40*/  @!P0 FSEL R3, R3, -127, P6 ;  /* 0xc2fe000003038808 */ /* 0x000fe40003000000 */
[----:B------:R-:W-:Y:S01]  /*7a50*/  FSETP.NAN.AND P6, PT, R7, R7, PT ;  /* 0x000000070700720b */ /* 0x000fe20003fc8000 */
[----:B------:R-:W0:Y:S01]  /*7a60*/  F2I.S16.TRUNC.NTZ R2, R5 ;  /* 0x0000000500027305 */ /* 0x000e22000020e900 */
[----:B-1----:R-:W-:-:S02]  /*7a70*/  LOP3.LUT R18, R18, 0xffff, RZ, 0xc0, !PT ;  /* 0x0000ffff12127812 */ /* 0x002fc400078ec0ff */
[----:B------:R-:W-:Y:S02]  /*7a80*/  FSETP.GEU.AND P0, PT, R5, 127, PT ;  /* 0x42fe00000500780b */ /* 0x000fe40003f0e000 */
[----:B------:R-:W-:Y:S02]  /*7a90*/  @P3 SEL R18, R18, 0x7f, P5 ;  /* 0x0000007f12123807 */ /* 0x000fe40002800000 */
[----:B------:R-:W-:Y:S01]  /*7aa0*/  @!P4 FSEL R7, R7, -127, P6 ;  /* 0xc2fe00000707c808 */ /* 0x000fe20003000000 */
[----:B------:R-:W1:Y:S01]  /*7ab0*/  F2I.S16.TRUNC.NTZ R24, R20 ;  /* 0x0000001400187305 */ /* 0x000e62000020e900 */
[----:B------:R-:W-:Y:S02]  /*7ac0*/  FSETP.NAN.AND P5, PT, R16, R16, PT ;  /* 0x000000101000720b */ /* 0x000fe40003fa8000 */
[----:B--2---:R-:W-:Y:S02]  /*7ad0*/  LOP3.LUT R23, R23, 0xffff, RZ, 0xc0, !PT ;  /* 0x0000ffff17177812 */ /* 0x004fe400078ec0ff */
[----:B------:R-:W-:-:S02]  /*7ae0*/  FSETP.GEU.AND P3, PT, R20, 127, PT ;  /* 0x42fe00001400780b */ /* 0x000fc40003f6e000 */
[----:B------:R-:W-:Y:S01]  /*7af0*/  FSETP.NAN.AND P6, PT, R5, R5, PT ;  /* 0x000000050500720b */ /* 0x000fe20003fc8000 */
[----:B------:R-:W2:Y:S01]  /*7b00*/  F2I.S16.TRUNC.NTZ R8, R13 ;  /* 0x0000000d00087305 */ /* 0x000ea2000020e900 */
[----:B------:R-:W-:Y:S02]  /*7b10*/  @P2 SEL R23, R23, 0x7f, P5 ;  /* 0x0000007f17172807 */ /* 0x000fe40002800000 */
[----:B------:R-:W-:Y:S02]  /*7b20*/  FSETP.GEU.AND P2, PT, R13, 127, PT ;  /* 0x42fe00000d00780b */ /* 0x000fe40003f4e000 */
[----:B0-----:R-:W-:Y:S02]  /*7b30*/  LOP3.LUT R2, R2, 0xffff, RZ, 0xc0, !PT ;  /* 0x0000ffff02027812 */ /* 0x001fe400078ec0ff */
[----:B------:R-:W-:Y:S01]  /*7b40*/  FSETP.NAN.AND P5, PT, R20, R20, PT ;  /* 0x000000141400720b */ /* 0x000fe20003fa8000 */
[----:B------:R-:W0:Y:S01]  /*7b50*/  F2I.S16.TRUNC.NTZ R5, R7 ;  /* 0x0000000700057305 */ /* 0x000e22000020e900 */
[----:B------:R-:W-:-:S02]  /*7b60*/  @P0 SEL R2, R2, 0x7f, P6 ;  /* 0x0000007f02020807 */ /* 0x000fc40003000000 */
[----:B-1----:R-:W-:Y:S02]  /*7b70*/  LOP3.LUT R11, R24, 0xffff, RZ, 0xc0, !PT ;  /* 0x0000ffff180b7812 */ /* 0x002fe400078ec0ff */
[----:B------:R-:W-:Y:S02]  /*7b80*/  FSETP.GEU.AND P0, PT, R7, 127, PT ;  /* 0x42fe00000700780b */ /* 0x000fe40003f0e000 */
[----:B------:R-:W-:Y:S01]  /*7b90*/  FSETP.NAN.AND P4, PT, R13, R13, PT ;  /* 0x0000000d0d00720b */ /* 0x000fe20003f88000 */
[----:B------:R-:W1:Y:S01]  /*7ba0*/  F2I.S16.TRUNC.NTZ R21, R12 ;  /* 0x0000000c00157305 */ /* 0x000e62000020e900 */
[----:B------:R-:W-:Y:S02]  /*7bb0*/  @P3 SEL R11, R11, 0x7f, P5 ;  /* 0x0000007f0b0b3807 */ /* 0x000fe40002800000 */
[----:B--2---:R-:W-:Y:S02]  /*7bc0*/  LOP3.LUT R13, R8, 0xffff, RZ, 0xc0, !PT ;  /* 0x0000ffff080d7812 */ /* 0x004fe400078ec0ff */
[----:B------:R-:W-:-:S02]  /*7bd0*/  FSETP.GEU.AND P3, PT, R12, 127, PT ;  /* 0x42fe00000c00780b */ /* 0x000fc40003f6e000 */
[----:B------:R-:W-:Y:S01]  /*7be0*/  FSETP.GEU.AND P5, PT, R3, 127, PT ;  /* 0x42fe00000300780b */ /* 0x000fe20003fae000 */
[----:B------:R-:W2:Y:S01]  /*7bf0*/  F2I.S16.TRUNC.NTZ R4, R3 ;  /* 0x0000000300047305 */ /* 0x000ea2000020e900 */
[----:B------:R-:W-:Y:S02]  /*7c00*/  @P2 SEL R13, R13, 0x7f, P4 ;  /* 0x0000007f0d0d2807 */ /* 0x000fe40002000000 */
[----:B------:R-:W-:Y:S02]  /*7c10*/  FSETP.NAN.AND P4, PT, R7, R7, PT ;  /* 0x000000070700720b */ /* 0x000fe40003f88000 */
[----:B0-----:R-:W-:Y:S02]  /*7c20*/  LOP3.LUT R5, R5, 0xffff, RZ, 0xc0, !PT ;  /* 0x0000ffff05057812 */ /* 0x001fe400078ec0ff */
[----:B------:R-:W-:Y:S02]  /*7c30*/  FSETP.NAN.AND P2, PT, R3, R3, PT ;  /* 0x000000030300720b */ /* 0x000fe40003f48000 */
[----:B------:R-:W-:-:S02]  /*7c40*/  @P0 SEL R5, R5, 0x7f, P4 ;  /* 0x0000007f05050807 */ /* 0x000fc40002000000 */
[----:B------:R-:W-:Y:S02]  /*7c50*/  PRMT R11, R11, 0x3340, R2 ;  /* 0x000033400b0b7816 */ /* 0x000fe40000000002 */
[----:B------:R-:W-:Y:S02]  /*7c60*/  FSETP.NAN.AND P6, PT, R12, R12, PT ;  /* 0x0000000c0c00720b */ /* 0x000fe40003fc8000 */
[----:B-1----:R-:W-:Y:S02]  /*7c70*/  LOP3.LUT R8, R21, 0xffff, RZ, 0xc0, !PT ;  /* 0x0000ffff15087812 */ /* 0x002fe400078ec0ff */
[----:B--2---:R-:W-:Y:S02]  /*7c80*/  LOP3.LUT R4, R4, 0xffff, RZ, 0xc0, !PT ;  /* 0x0000ffff04047812 */ /* 0x004fe400078ec0ff */
[----:B------:R-:W-:Y:S02]  /*7c90*/  SHF.R.S32.HI R3, RZ, 0x1f, R25 ;  /* 0x0000001fff037819 */ /* 0x000fe40000011419 */
[----:B------:R-:W-:-:S02]  /*7ca0*/  IADD3 R2, P0, R25, c[0x0][0x1c0], RZ ;  /* 0x0000700019027a10 */ /* 0x000fc40007f1e0ff */
[----:B------:R-:W-:Y:S02]  /*7cb0*/  @P3 SEL R8, R8, 0x7f, P6 ;  /* 0x0000007f08083807 */ /* 0x000fe40003000000 */
[----:B------:R-:W-:Y:S02]  /*7cc0*/  @P5 SEL R4, R4, 0x7f, P2 ;  /* 0x0000007f04045807 */ /* 0x000fe40001000000 */
[----:B------:R-:W-:Y:S02]  /*7cd0*/  IADD3.X R3, R3, c[0x0][0x1c4], RZ, P0, !PT ;  /* 0x0000710003037a10 */ /* 0x000fe400007fe4ff */
[----:B------:R-:W-:Y:S02]  /*7ce0*/  PLOP3.LUT P0, PT, PT, PT, UP0, 0x40, 0x0 ;  /* 0x000000000000781c */ /* 0x000fe40003f0e808 */
[----:B------:R-:W-:Y:S02]  /*7cf0*/  PRMT R10, R19, 0x3340, R10 ;  /* 0x00003340130a7816 */ /* 0x000fe4000000000a */
[----:B------:R-:W-:-:S02]  /*7d00*/  PRMT R18, R23, 0x3340, R18 ;  /* 0x0000334017127816 */ /* 0x000fc40000000012 */
[----:B------:R-:W-:Y:S02]  /*7d10*/  PRMT R4, R13, 0x3340, R4 ;  /* 0x000033400d047816 */ /* 0x000fe40000000004 */
[----:B------:R-:W-:Y:S02]  /*7d20*/  PRMT R5, R8, 0x3340, R5 ;  /* 0x0000334008057816 */ /* 0x000fe40000000005 */
[----:B------:R-:W-:Y:S02]  /*7d30*/  PRMT R9, R9, 0x5410, R10 ;  /* 0x0000541009097816 */ /* 0x000fe4000000000a */
[----:B------:R-:W-:Y:S02]  /*7d40*/  PRMT R10, R18, 0x5410, R11 ;  /* 0x00005410120a7816 */ /* 0x000fe4000000000b */
[----:B------:R-:W-:Y:S02]  /*7d50*/  PRMT R8, R17, 0x5410, R6 ;  /* 0x0000541011087816 */ /* 0x000fe40000000006 */
[----:B------:R-:W-:-:S05]  /*7d60*/  PRMT R11, R4, 0x5410, R5 ;  /* 0x00005410040b7816 */ /* 0x000fca0000000005 */
[----:B------:R0:W-:Y:S01]  /*7d70*/  @!P1 STG.E.128 [R2.64], R8 ;  /* 0x0000000802009986 */ /* 0x0001e2000c101d06 */
[----:B------:R-:W-:Y:S05]  /*7d80*/  @P0 BRA `(.L_x_5) ;  /* 0xfffff26000000947 */ /* 0x000fea000383ffff */
[----:B------:R-:W-:Y:S05]  /*7d90*/  EXIT ;  /* 0x000000000000794d */ /* 0x000fea0003800000 */
.L_x_6:
[----:B------:R-:W-:-:S00]  /*7da0*/  BRA `(.L_x_6) ;  /* 0xfffffff000007947 */ /* 0x000fc0000383ffff */
[----:B------:R-:W-:-:S00]  /*7db0*/  NOP ;  /* 0x0000000000007918 */ /* 0x000fc00000000000 */
        /* <DEDUP_REMOVED lines=12> */
.L_x_7:


//--------------------- .nv.global.init           --------------------------
	.section	.nv.global.init,"aw",@progbits
.nv.global.init:
	.type		_$_str,@object
	.size		_$_str,(.L_0 - _$_str)
_$_str:
        /*0000*/ 	.byte	0x5f, 0x5f, 0x43, 0x55, 0x44, 0x41, 0x5f, 0x46, 0x54, 0x5a, 0x00
.L_0:


//--------------------- .nv.shared.triton_red_fused__to_copy_add_amax_amin_clamp_mul_native_layer_norm_reciprocal_10 --------------------------
	.section	.nv.shared.triton_red_fused__to_copy_add_amax_amin_clamp_mul_native_layer_norm_reciprocal_10,"aw",@nobits
	.sectionflags	@""
	.align	16
